//
// Generated by NVIDIA NVVM Compiler
//
// Compiler Build ID: CL-36424714
// Cuda compilation tools, release 13.0, V13.0.88
// Based on NVVM 20.0.0
//

.version 9.0
.target sm_100
.address_size 64

	// .globl	_Z12volumerhs_v2ILi5ELi125ELi0ELi0ELi5EEvPfPKfS2_fS2_i
// _ZZ12volumerhs_v2ILi5ELi125ELi0ELi0ELi5EEvPfPKfS2_fS2_iE3s_D has been demoted
// _ZZ12volumerhs_v2ILi5ELi125ELi0ELi0ELi5EEvPfPKfS2_fS2_iE3s_F has been demoted
// _ZZ12volumerhs_v2ILi5ELi125ELi0ELi0ELi5EEvPfPKfS2_fS2_iE3s_G has been demoted
// _ZZ12volumerhs_v2ILi5ELi125ELi0ELi0ELi5EEvPfPKfS2_fS2_iE3s_H has been demoted
// _ZZ12volumerhs_v3ILi5ELi125ELi0ELi0ELi5EEvPfPKfS2_fS2_iE3s_D has been demoted
// _ZZ12volumerhs_v3ILi5ELi125ELi0ELi0ELi5EEvPfPKfS2_fS2_iE3s_F has been demoted
// _ZZ12volumerhs_v3ILi5ELi125ELi0ELi0ELi5EEvPfPKfS2_fS2_iE3s_G has been demoted

.visible .entry _Z12volumerhs_v2ILi5ELi125ELi0ELi0ELi5EEvPfPKfS2_fS2_i(
	.param .u64 .ptr .align 1 _Z12volumerhs_v2ILi5ELi125ELi0ELi0ELi5EEvPfPKfS2_fS2_i_param_0,
	.param .u64 .ptr .align 1 _Z12volumerhs_v2ILi5ELi125ELi0ELi0ELi5EEvPfPKfS2_fS2_i_param_1,
	.param .u64 .ptr .align 1 _Z12volumerhs_v2ILi5ELi125ELi0ELi0ELi5EEvPfPKfS2_fS2_i_param_2,
	.param .f32 _Z12volumerhs_v2ILi5ELi125ELi0ELi0ELi5EEvPfPKfS2_fS2_i_param_3,
	.param .u64 .ptr .align 1 _Z12volumerhs_v2ILi5ELi125ELi0ELi0ELi5EEvPfPKfS2_fS2_i_param_4,
	.param .u32 _Z12volumerhs_v2ILi5ELi125ELi0ELi0ELi5EEvPfPKfS2_fS2_i_param_5
)
{
	.reg .pred 	%p<2>;
	.reg .b32 	%r<37>;
	.reg .b32 	%f<299>;
	.reg .b64 	%rd<18>;
	// demoted variable
	.shared .align 4 .b8 _ZZ12volumerhs_v2ILi5ELi125ELi0ELi0ELi5EEvPfPKfS2_fS2_iE3s_D[100];
	// demoted variable
	.shared .align 4 .b8 _ZZ12volumerhs_v2ILi5ELi125ELi0ELi0ELi5EEvPfPKfS2_fS2_iE3s_F[2500];
	// demoted variable
	.shared .align 4 .b8 _ZZ12volumerhs_v2ILi5ELi125ELi0ELi0ELi5EEvPfPKfS2_fS2_iE3s_G[2500];
	// demoted variable
	.shared .align 4 .b8 _ZZ12volumerhs_v2ILi5ELi125ELi0ELi0ELi5EEvPfPKfS2_fS2_iE3s_H[2500];
	ld.param.u64 	%rd2, [_Z12volumerhs_v2ILi5ELi125ELi0ELi0ELi5EEvPfPKfS2_fS2_i_param_1];
	ld.param.f32 	%f1, [_Z12volumerhs_v2ILi5ELi125ELi0ELi0ELi5EEvPfPKfS2_fS2_i_param_3];
	ld.param.u64 	%rd4, [_Z12volumerhs_v2ILi5ELi125ELi0ELi0ELi5EEvPfPKfS2_fS2_i_param_4];
	mov.u32 	%r1, %tid.z;
	mov.u32 	%r2, %tid.y;
	mov.u32 	%r3, %tid.x;
	setp.ne.s32 	%p1, %r1, 0;
	mov.u32 	%r5, _ZZ12volumerhs_v2ILi5ELi125ELi0ELi0ELi5EEvPfPKfS2_fS2_iE3s_D;
	mad.lo.s32 	%r4, %r2, 20, %r5;
	@%p1 bra 	$L__BB0_2;
	cvta.to.global.u64 	%rd5, %rd4;
	mad.lo.s32 	%r6, %r2, 5, %r3;
	mul.wide.u32 	%rd6, %r6, 4;
	add.s64 	%rd7, %rd5, %rd6;
	ld.global.nc.f32 	%f2, [%rd7];
	shl.b32 	%r7, %r3, 2;
	add.s32 	%r8, %r4, %r7;
	st.shared.f32 	[%r8], %f2;
$L__BB0_2:
	ld.param.u64 	%rd17, [_Z12volumerhs_v2ILi5ELi125ELi0ELi0ELi5EEvPfPKfS2_fS2_i_param_2];
	ld.param.u64 	%rd16, [_Z12volumerhs_v2ILi5ELi125ELi0ELi0ELi5EEvPfPKfS2_fS2_i_param_0];
	mov.u32 	%r9, %ctaid.x;
	cvta.to.global.u64 	%rd8, %rd17;
	cvta.to.global.u64 	%rd9, %rd2;
	mad.lo.s32 	%r10, %r2, 5, %r3;
	mad.lo.s32 	%r11, %r1, 25, %r10;
	mad.lo.s32 	%r12, %r9, 1750, %r11;
	mul.wide.u32 	%rd10, %r12, 4;
	add.s64 	%rd11, %rd8, %rd10;
	ld.global.nc.f32 	%f3, [%rd11+4500];
	ld.global.nc.f32 	%f4, [%rd11];
	ld.global.nc.f32 	%f5, [%rd11+1500];
	ld.global.nc.f32 	%f6, [%rd11+3000];
	ld.global.nc.f32 	%f7, [%rd11+500];
	ld.global.nc.f32 	%f8, [%rd11+2000];
	ld.global.nc.f32 	%f9, [%rd11+3500];
	ld.global.nc.f32 	%f10, [%rd11+1000];
	ld.global.nc.f32 	%f11, [%rd11+2500];
	ld.global.nc.f32 	%f12, [%rd11+4000];
	ld.global.nc.f32 	%f13, [%rd11+6500];
	mad.lo.s32 	%r13, %r9, -1125, %r12;
	mul.wide.u32 	%rd12, %r13, 4;
	add.s64 	%rd13, %rd9, %rd12;
	ld.global.nc.f32 	%f14, [%rd13];
	ld.global.nc.f32 	%f15, [%rd13+500];
	ld.global.nc.f32 	%f16, [%rd13+1000];
	ld.global.nc.f32 	%f17, [%rd13+1500];
	ld.global.nc.f32 	%f18, [%rd13+2000];
	mul.f32 	%f19, %f16, %f16;
	fma.rn.f32 	%f20, %f15, %f15, %f19;
	fma.rn.f32 	%f21, %f17, %f17, %f20;
	add.f32 	%f22, %f14, %f14;
	div.rn.f32 	%f23, %f21, %f22;
	sub.f32 	%f24, %f18, %f23;
	mul.f32 	%f25, %f1, %f14;
	mul.f32 	%f26, %f13, %f25;
	sub.f32 	%f27, %f24, %f26;
	mul.f32 	%f28, %f27, 0f3ECCCCCD;
	rcp.rn.f32 	%f29, %f14;
	mul.f32 	%f30, %f29, %f15;
	fma.rn.f32 	%f31, %f15, %f30, %f28;
	mul.f32 	%f32, %f30, %f16;
	mul.f32 	%f33, %f30, %f17;
	add.f32 	%f34, %f18, %f28;
	mul.f32 	%f35, %f30, %f34;
	mul.f32 	%f36, %f29, %f16;
	mul.f32 	%f37, %f15, %f36;
	fma.rn.f32 	%f38, %f16, %f36, %f28;
	mul.f32 	%f39, %f36, %f17;
	mul.f32 	%f40, %f36, %f34;
	mul.f32 	%f41, %f29, %f17;
	mul.f32 	%f42, %f15, %f41;
	mul.f32 	%f43, %f16, %f41;
	fma.rn.f32 	%f44, %f17, %f41, %f28;
	mul.f32 	%f45, %f41, %f34;
	mul.f32 	%f46, %f5, %f16;
	fma.rn.f32 	%f47, %f4, %f15, %f46;
	fma.rn.f32 	%f48, %f6, %f17, %f47;
	mul.f32 	%f49, %f3, %f48;
	mul.lo.s32 	%r14, %r3, 500;
	mov.u32 	%r15, _ZZ12volumerhs_v2ILi5ELi125ELi0ELi0ELi5EEvPfPKfS2_fS2_iE3s_F;
	mul.lo.s32 	%r16, %r2, 100;
	mul.lo.s32 	%r17, %r1, 20;
	add.s32 	%r18, %r15, %r16;
	add.s32 	%r19, %r18, %r17;
	add.s32 	%r20, %r19, %r14;
	st.shared.f32 	[%r20], %f49;
	mul.f32 	%f50, %f4, %f31;
	fma.rn.f32 	%f51, %f5, %f37, %f50;
	fma.rn.f32 	%f52, %f6, %f42, %f51;
	mul.f32 	%f53, %f3, %f52;
	st.shared.f32 	[%r20+4], %f53;
	mul.f32 	%f54, %f5, %f38;
	fma.rn.f32 	%f55, %f4, %f32, %f54;
	fma.rn.f32 	%f56, %f6, %f43, %f55;
	mul.f32 	%f57, %f3, %f56;
	st.shared.f32 	[%r20+8], %f57;
	mul.f32 	%f58, %f5, %f39;
	fma.rn.f32 	%f59, %f4, %f33, %f58;
	fma.rn.f32 	%f60, %f6, %f44, %f59;
	mul.f32 	%f61, %f3, %f60;
	st.shared.f32 	[%r20+12], %f61;
	mul.f32 	%f62, %f5, %f40;
	fma.rn.f32 	%f63, %f4, %f35, %f62;
	fma.rn.f32 	%f64, %f6, %f45, %f63;
	mul.f32 	%f65, %f3, %f64;
	st.shared.f32 	[%r20+16], %f65;
	mul.f32 	%f66, %f8, %f16;
	fma.rn.f32 	%f67, %f7, %f15, %f66;
	fma.rn.f32 	%f68, %f9, %f17, %f67;
	mul.f32 	%f69, %f3, %f68;
	mov.u32 	%r21, _ZZ12volumerhs_v2ILi5ELi125ELi0ELi0ELi5EEvPfPKfS2_fS2_iE3s_G;
	add.s32 	%r22, %r21, %r14;
	add.s32 	%r23, %r22, %r17;
	add.s32 	%r24, %r23, %r16;
	st.shared.f32 	[%r24], %f69;
	mul.f32 	%f70, %f7, %f31;
	fma.rn.f32 	%f71, %f8, %f37, %f70;
	fma.rn.f32 	%f72, %f9, %f42, %f71;
	mul.f32 	%f73, %f3, %f72;
	st.shared.f32 	[%r24+4], %f73;
	mul.f32 	%f74, %f8, %f38;
	fma.rn.f32 	%f75, %f7, %f32, %f74;
	fma.rn.f32 	%f76, %f9, %f43, %f75;
	mul.f32 	%f77, %f3, %f76;
	st.shared.f32 	[%r24+8], %f77;
	mul.f32 	%f78, %f8, %f39;
	fma.rn.f32 	%f79, %f7, %f33, %f78;
	fma.rn.f32 	%f80, %f9, %f44, %f79;
	mul.f32 	%f81, %f3, %f80;
	st.shared.f32 	[%r24+12], %f81;
	mul.f32 	%f82, %f8, %f40;
	fma.rn.f32 	%f83, %f7, %f35, %f82;
	fma.rn.f32 	%f84, %f9, %f45, %f83;
	mul.f32 	%f85, %f3, %f84;
	st.shared.f32 	[%r24+16], %f85;
	mul.f32 	%f86, %f11, %f16;
	fma.rn.f32 	%f87, %f10, %f15, %f86;
	fma.rn.f32 	%f88, %f12, %f17, %f87;
	mul.f32 	%f89, %f3, %f88;
	mov.u32 	%r25, _ZZ12volumerhs_v2ILi5ELi125ELi0ELi0ELi5EEvPfPKfS2_fS2_iE3s_H;
	add.s32 	%r26, %r25, %r14;
	add.s32 	%r27, %r26, %r16;
	add.s32 	%r28, %r27, %r17;
	st.shared.f32 	[%r28], %f89;
	mul.f32 	%f90, %f10, %f31;
	fma.rn.f32 	%f91, %f11, %f37, %f90;
	fma.rn.f32 	%f92, %f12, %f42, %f91;
	mul.f32 	%f93, %f3, %f92;
	st.shared.f32 	[%r28+4], %f93;
	mul.f32 	%f94, %f11, %f38;
	fma.rn.f32 	%f95, %f10, %f32, %f94;
	fma.rn.f32 	%f96, %f12, %f43, %f95;
	mul.f32 	%f97, %f3, %f96;
	st.shared.f32 	[%r28+8], %f97;
	mul.f32 	%f98, %f11, %f39;
	fma.rn.f32 	%f99, %f10, %f33, %f98;
	fma.rn.f32 	%f100, %f12, %f44, %f99;
	mul.f32 	%f101, %f3, %f100;
	st.shared.f32 	[%r28+12], %f101;
	mul.f32 	%f102, %f11, %f40;
	fma.rn.f32 	%f103, %f10, %f35, %f102;
	fma.rn.f32 	%f104, %f12, %f45, %f103;
	mul.f32 	%f105, %f3, %f104;
	st.shared.f32 	[%r28+16], %f105;
	bar.sync 	0;
	ld.global.nc.f32 	%f106, [%rd11+5000];
	mov.f32 	%f107, 0f00000000;
	sub.f32 	%f108, %f107, %f25;
	shl.b32 	%r29, %r3, 2;
	mov.u32 	%r30, _ZZ12volumerhs_v2ILi5ELi125ELi0ELi0ELi5EEvPfPKfS2_fS2_iE3s_D;
	add.s32 	%r31, %r30, %r29;
	ld.shared.f32 	%f109, [%r31];
	mul.f32 	%f110, %f106, %f109;
	mad.lo.s32 	%r32, %r2, 20, %r30;
	shl.b32 	%r33, %r2, 4;
	sub.s32 	%r34, %r32, %r33;
	ld.shared.f32 	%f111, [%r34];
	mul.f32 	%f112, %f106, %f111;
	shl.b32 	%r35, %r1, 2;
	add.s32 	%r36, %r30, %r35;
	ld.shared.f32 	%f113, [%r36];
	mul.f32 	%f114, %f106, %f113;
	ld.shared.f32 	%f115, [%r19];
	fma.rn.f32 	%f116, %f110, %f115, 0f00000000;
	ld.shared.f32 	%f117, [%r23];
	fma.rn.f32 	%f118, %f112, %f117, %f116;
	ld.shared.f32 	%f119, [%r27];
	fma.rn.f32 	%f120, %f114, %f119, %f118;
	ld.shared.f32 	%f121, [%r19+4];
	fma.rn.f32 	%f122, %f110, %f121, 0f00000000;
	ld.shared.f32 	%f123, [%r23+4];
	fma.rn.f32 	%f124, %f112, %f123, %f122;
	ld.shared.f32 	%f125, [%r27+4];
	fma.rn.f32 	%f126, %f114, %f125, %f124;
	ld.shared.f32 	%f127, [%r19+8];
	fma.rn.f32 	%f128, %f110, %f127, 0f00000000;
	ld.shared.f32 	%f129, [%r23+8];
	fma.rn.f32 	%f130, %f112, %f129, %f128;
	ld.shared.f32 	%f131, [%r27+8];
	fma.rn.f32 	%f132, %f114, %f131, %f130;
	ld.shared.f32 	%f133, [%r19+12];
	fma.rn.f32 	%f134, %f110, %f133, %f108;
	ld.shared.f32 	%f135, [%r23+12];
	fma.rn.f32 	%f136, %f112, %f135, %f134;
	ld.shared.f32 	%f137, [%r27+12];
	fma.rn.f32 	%f138, %f114, %f137, %f136;
	ld.shared.f32 	%f139, [%r19+16];
	fma.rn.f32 	%f140, %f110, %f139, 0f00000000;
	ld.shared.f32 	%f141, [%r23+16];
	fma.rn.f32 	%f142, %f112, %f141, %f140;
	ld.shared.f32 	%f143, [%r27+16];
	fma.rn.f32 	%f144, %f114, %f143, %f142;
	ld.shared.f32 	%f145, [%r31+20];
	mul.f32 	%f146, %f106, %f145;
	ld.shared.f32 	%f147, [%r34+20];
	mul.f32 	%f148, %f106, %f147;
	ld.shared.f32 	%f149, [%r36+20];
	mul.f32 	%f150, %f106, %f149;
	ld.shared.f32 	%f151, [%r19+500];
	fma.rn.f32 	%f152, %f146, %f151, %f120;
	ld.shared.f32 	%f153, [%r23+100];
	fma.rn.f32 	%f154, %f148, %f153, %f152;
	ld.shared.f32 	%f155, [%r27+20];
	fma.rn.f32 	%f156, %f150, %f155, %f154;
	ld.shared.f32 	%f157, [%r19+504];
	fma.rn.f32 	%f158, %f146, %f157, %f126;
	ld.shared.f32 	%f159, [%r23+104];
	fma.rn.f32 	%f160, %f148, %f159, %f158;
	ld.shared.f32 	%f161, [%r27+24];
	fma.rn.f32 	%f162, %f150, %f161, %f160;
	ld.shared.f32 	%f163, [%r19+508];
	fma.rn.f32 	%f164, %f146, %f163, %f132;
	ld.shared.f32 	%f165, [%r23+108];
	fma.rn.f32 	%f166, %f148, %f165, %f164;
	ld.shared.f32 	%f167, [%r27+28];
	fma.rn.f32 	%f168, %f150, %f167, %f166;
	ld.shared.f32 	%f169, [%r19+512];
	fma.rn.f32 	%f170, %f146, %f169, %f138;
	ld.shared.f32 	%f171, [%r23+112];
	fma.rn.f32 	%f172, %f148, %f171, %f170;
	ld.shared.f32 	%f173, [%r27+32];
	fma.rn.f32 	%f174, %f150, %f173, %f172;
	ld.shared.f32 	%f175, [%r19+516];
	fma.rn.f32 	%f176, %f146, %f175, %f144;
	ld.shared.f32 	%f177, [%r23+116];
	fma.rn.f32 	%f178, %f148, %f177, %f176;
	ld.shared.f32 	%f179, [%r27+36];
	fma.rn.f32 	%f180, %f150, %f179, %f178;
	ld.shared.f32 	%f181, [%r31+40];
	mul.f32 	%f182, %f106, %f181;
	ld.shared.f32 	%f183, [%r34+40];
	mul.f32 	%f184, %f106, %f183;
	ld.shared.f32 	%f185, [%r36+40];
	mul.f32 	%f186, %f106, %f185;
	ld.shared.f32 	%f187, [%r19+1000];
	fma.rn.f32 	%f188, %f182, %f187, %f156;
	ld.shared.f32 	%f189, [%r23+200];
	fma.rn.f32 	%f190, %f184, %f189, %f188;
	ld.shared.f32 	%f191, [%r27+40];
	fma.rn.f32 	%f192, %f186, %f191, %f190;
	ld.shared.f32 	%f193, [%r19+1004];
	fma.rn.f32 	%f194, %f182, %f193, %f162;
	ld.shared.f32 	%f195, [%r23+204];
	fma.rn.f32 	%f196, %f184, %f195, %f194;
	ld.shared.f32 	%f197, [%r27+44];
	fma.rn.f32 	%f198, %f186, %f197, %f196;
	ld.shared.f32 	%f199, [%r19+1008];
	fma.rn.f32 	%f200, %f182, %f199, %f168;
	ld.shared.f32 	%f201, [%r23+208];
	fma.rn.f32 	%f202, %f184, %f201, %f200;
	ld.shared.f32 	%f203, [%r27+48];
	fma.rn.f32 	%f204, %f186, %f203, %f202;
	ld.shared.f32 	%f205, [%r19+1012];
	fma.rn.f32 	%f206, %f182, %f205, %f174;
	ld.shared.f32 	%f207, [%r23+212];
	fma.rn.f32 	%f208, %f184, %f207, %f206;
	ld.shared.f32 	%f209, [%r27+52];
	fma.rn.f32 	%f210, %f186, %f209, %f208;
	ld.shared.f32 	%f211, [%r19+1016];
	fma.rn.f32 	%f212, %f182, %f211, %f180;
	ld.shared.f32 	%f213, [%r23+216];
	fma.rn.f32 	%f214, %f184, %f213, %f212;
	ld.shared.f32 	%f215, [%r27+56];
	fma.rn.f32 	%f216, %f186, %f215, %f214;
	ld.shared.f32 	%f217, [%r31+60];
	mul.f32 	%f218, %f106, %f217;
	ld.shared.f32 	%f219, [%r34+60];
	mul.f32 	%f220, %f106, %f219;
	ld.shared.f32 	%f221, [%r36+60];
	mul.f32 	%f222, %f106, %f221;
	ld.shared.f32 	%f223, [%r19+1500];
	fma.rn.f32 	%f224, %f218, %f223, %f192;
	ld.shared.f32 	%f225, [%r23+300];
	fma.rn.f32 	%f226, %f220, %f225, %f224;
	ld.shared.f32 	%f227, [%r27+60];
	fma.rn.f32 	%f228, %f222, %f227, %f226;
	ld.shared.f32 	%f229, [%r19+1504];
	fma.rn.f32 	%f230, %f218, %f229, %f198;
	ld.shared.f32 	%f231, [%r23+304];
	fma.rn.f32 	%f232, %f220, %f231, %f230;
	ld.shared.f32 	%f233, [%r27+64];
	fma.rn.f32 	%f234, %f222, %f233, %f232;
	ld.shared.f32 	%f235, [%r19+1508];
	fma.rn.f32 	%f236, %f218, %f235, %f204;
	ld.shared.f32 	%f237, [%r23+308];
	fma.rn.f32 	%f238, %f220, %f237, %f236;
	ld.shared.f32 	%f239, [%r27+68];
	fma.rn.f32 	%f240, %f222, %f239, %f238;
	ld.shared.f32 	%f241, [%r19+1512];
	fma.rn.f32 	%f242, %f218, %f241, %f210;
	ld.shared.f32 	%f243, [%r23+312];
	fma.rn.f32 	%f244, %f220, %f243, %f242;
	ld.shared.f32 	%f245, [%r27+72];
	fma.rn.f32 	%f246, %f222, %f245, %f244;
	ld.shared.f32 	%f247, [%r19+1516];
	fma.rn.f32 	%f248, %f218, %f247, %f216;
	ld.shared.f32 	%f249, [%r23+316];
	fma.rn.f32 	%f250, %f220, %f249, %f248;
	ld.shared.f32 	%f251, [%r27+76];
	fma.rn.f32 	%f252, %f222, %f251, %f250;
	ld.shared.f32 	%f253, [%r31+80];
	mul.f32 	%f254, %f106, %f253;
	ld.shared.f32 	%f255, [%r34+80];
	mul.f32 	%f256, %f106, %f255;
	ld.shared.f32 	%f257, [%r36+80];
	mul.f32 	%f258, %f106, %f257;
	ld.shared.f32 	%f259, [%r19+2000];
	fma.rn.f32 	%f260, %f254, %f259, %f228;
	ld.shared.f32 	%f261, [%r23+400];
	fma.rn.f32 	%f262, %f256, %f261, %f260;
	ld.shared.f32 	%f263, [%r27+80];
	fma.rn.f32 	%f264, %f258, %f263, %f262;
	ld.shared.f32 	%f265, [%r19+2004];
	fma.rn.f32 	%f266, %f254, %f265, %f234;
	ld.shared.f32 	%f267, [%r23+404];
	fma.rn.f32 	%f268, %f256, %f267, %f266;
	ld.shared.f32 	%f269, [%r27+84];
	fma.rn.f32 	%f270, %f258, %f269, %f268;
	ld.shared.f32 	%f271, [%r19+2008];
	fma.rn.f32 	%f272, %f254, %f271, %f240;
	ld.shared.f32 	%f273, [%r23+408];
	fma.rn.f32 	%f274, %f256, %f273, %f272;
	ld.shared.f32 	%f275, [%r27+88];
	fma.rn.f32 	%f276, %f258, %f275, %f274;
	ld.shared.f32 	%f277, [%r19+2012];
	fma.rn.f32 	%f278, %f254, %f277, %f246;
	ld.shared.f32 	%f279, [%r23+412];
	fma.rn.f32 	%f280, %f256, %f279, %f278;
	ld.shared.f32 	%f281, [%r27+92];
	fma.rn.f32 	%f282, %f258, %f281, %f280;
	ld.shared.f32 	%f283, [%r19+2016];
	fma.rn.f32 	%f284, %f254, %f283, %f252;
	ld.shared.f32 	%f285, [%r23+416];
	fma.rn.f32 	%f286, %f256, %f285, %f284;
	ld.shared.f32 	%f287, [%r27+96];
	fma.rn.f32 	%f288, %f258, %f287, %f286;
	cvta.to.global.u64 	%rd14, %rd16;
	add.s64 	%rd15, %rd14, %rd12;
	ld.global.f32 	%f289, [%rd15+500];
	add.f32 	%f290, %f270, %f289;
	st.global.f32 	[%rd15+500], %f290;
	ld.global.f32 	%f291, [%rd15+1000];
	add.f32 	%f292, %f276, %f291;
	st.global.f32 	[%rd15+1000], %f292;
	ld.global.f32 	%f293, [%rd15+1500];
	add.f32 	%f294, %f282, %f293;
	st.global.f32 	[%rd15+1500], %f294;
	ld.global.f32 	%f295, [%rd15];
	add.f32 	%f296, %f264, %f295;
	st.global.f32 	[%rd15], %f296;
	ld.global.f32 	%f297, [%rd15+2000];
	add.f32 	%f298, %f288, %f297;
	st.global.f32 	[%rd15+2000], %f298;
	ret;

}
	// .globl	_Z12volumerhs_v3ILi5ELi125ELi0ELi0ELi5EEvPfPKfS2_fS2_i
.visible .entry _Z12volumerhs_v3ILi5ELi125ELi0ELi0ELi5EEvPfPKfS2_fS2_i(
	.param .u64 .ptr .align 1 _Z12volumerhs_v3ILi5ELi125ELi0ELi0ELi5EEvPfPKfS2_fS2_i_param_0,
	.param .u64 .ptr .align 1 _Z12volumerhs_v3ILi5ELi125ELi0ELi0ELi5EEvPfPKfS2_fS2_i_param_1,
	.param .u64 .ptr .align 1 _Z12volumerhs_v3ILi5ELi125ELi0ELi0ELi5EEvPfPKfS2_fS2_i_param_2,
	.param .f32 _Z12volumerhs_v3ILi5ELi125ELi0ELi0ELi5EEvPfPKfS2_fS2_i_param_3,
	.param .u64 .ptr .align 1 _Z12volumerhs_v3ILi5ELi125ELi0ELi0ELi5EEvPfPKfS2_fS2_i_param_4,
	.param .u32 _Z12volumerhs_v3ILi5ELi125ELi0ELi0ELi5EEvPfPKfS2_fS2_i_param_5
)
{
	.reg .b32 	%r<27>;
	.reg .b32 	%f<1288>;
	.reg .b64 	%rd<26>;
	// demoted variable
	.shared .align 4 .b8 _ZZ12volumerhs_v3ILi5ELi125ELi0ELi0ELi5EEvPfPKfS2_fS2_iE3s_D[100];
	// demoted variable
	.shared .align 4 .b8 _ZZ12volumerhs_v3ILi5ELi125ELi0ELi0ELi5EEvPfPKfS2_fS2_iE3s_F[500];
	// demoted variable
	.shared .align 4 .b8 _ZZ12volumerhs_v3ILi5ELi125ELi0ELi0ELi5EEvPfPKfS2_fS2_iE3s_G[500];
	ld.param.u64 	%rd1, [_Z12volumerhs_v3ILi5ELi125ELi0ELi0ELi5EEvPfPKfS2_fS2_i_param_0];
	ld.param.u64 	%rd2, [_Z12volumerhs_v3ILi5ELi125ELi0ELi0ELi5EEvPfPKfS2_fS2_i_param_1];
	ld.param.u64 	%rd3, [_Z12volumerhs_v3ILi5ELi125ELi0ELi0ELi5EEvPfPKfS2_fS2_i_param_2];
	ld.param.f32 	%f1, [_Z12volumerhs_v3ILi5ELi125ELi0ELi0ELi5EEvPfPKfS2_fS2_i_param_3];
	ld.param.u64 	%rd4, [_Z12volumerhs_v3ILi5ELi125ELi0ELi0ELi5EEvPfPKfS2_fS2_i_param_4];
	cvta.to.global.u64 	%rd5, %rd2;
	cvta.to.global.u64 	%rd6, %rd1;
	cvta.to.global.u64 	%rd7, %rd3;
	cvta.to.global.u64 	%rd8, %rd4;
	mov.u32 	%r1, %ctaid.x;
	mov.u32 	%r2, %tid.y;
	mov.u32 	%r3, %tid.x;
	mad.lo.s32 	%r4, %r2, 5, %r3;
	mul.wide.u32 	%rd9, %r4, 4;
	add.s64 	%rd10, %rd8, %rd9;
	ld.global.nc.f32 	%f2, [%rd10];
	mul.lo.s32 	%r5, %r2, 20;
	mov.u32 	%r6, _ZZ12volumerhs_v3ILi5ELi125ELi0ELi0ELi5EEvPfPKfS2_fS2_iE3s_D;
	add.s32 	%r7, %r6, %r5;
	shl.b32 	%r8, %r3, 2;
	add.s32 	%r9, %r7, %r8;
	st.shared.f32 	[%r9], %f2;
	mul.lo.s32 	%r10, %r3, 100;
	mov.u32 	%r11, _ZZ12volumerhs_v3ILi5ELi125ELi0ELi0ELi5EEvPfPKfS2_fS2_iE3s_F;
	add.s32 	%r12, %r11, %r5;
	add.s32 	%r13, %r12, %r10;
	mov.u32 	%r14, _ZZ12volumerhs_v3ILi5ELi125ELi0ELi0ELi5EEvPfPKfS2_fS2_iE3s_G;
	add.s32 	%r15, %r14, %r10;
	add.s32 	%r16, %r15, %r5;
	bar.sync 	0;
	mad.lo.s32 	%r17, %r1, 1750, %r4;
	mul.wide.u32 	%rd11, %r17, 4;
	add.s64 	%rd12, %rd7, %rd11;
	ld.global.nc.f32 	%f3, [%rd12+4500];
	ld.global.nc.f32 	%f4, [%rd12];
	ld.global.nc.f32 	%f5, [%rd12+1500];
	ld.global.nc.f32 	%f6, [%rd12+3000];
	ld.global.nc.f32 	%f7, [%rd12+500];
	ld.global.nc.f32 	%f8, [%rd12+2000];
	ld.global.nc.f32 	%f9, [%rd12+3500];
	ld.global.nc.f32 	%f10, [%rd12+1000];
	ld.global.nc.f32 	%f11, [%rd12+2500];
	ld.global.nc.f32 	%f12, [%rd12+4000];
	ld.global.nc.f32 	%f13, [%rd12+6500];
	mad.lo.s32 	%r18, %r1, -1125, %r17;
	mul.wide.u32 	%rd13, %r18, 4;
	add.s64 	%rd14, %rd5, %rd13;
	ld.global.nc.f32 	%f14, [%rd14];
	ld.global.nc.f32 	%f15, [%rd14+500];
	ld.global.nc.f32 	%f16, [%rd14+1000];
	ld.global.nc.f32 	%f17, [%rd14+1500];
	ld.global.nc.f32 	%f18, [%rd14+2000];
	mul.f32 	%f19, %f16, %f16;
	fma.rn.f32 	%f20, %f15, %f15, %f19;
	fma.rn.f32 	%f21, %f17, %f17, %f20;
	add.f32 	%f22, %f14, %f14;
	div.rn.f32 	%f23, %f21, %f22;
	sub.f32 	%f24, %f18, %f23;
	mul.f32 	%f25, %f1, %f14;
	mul.f32 	%f26, %f13, %f25;
	sub.f32 	%f27, %f24, %f26;
	mul.f32 	%f28, %f27, 0f3ECCCCCD;
	rcp.rn.f32 	%f29, %f14;
	mul.f32 	%f30, %f29, %f15;
	fma.rn.f32 	%f31, %f15, %f30, %f28;
	mul.f32 	%f32, %f30, %f16;
	mul.f32 	%f33, %f30, %f17;
	add.f32 	%f34, %f18, %f28;
	mul.f32 	%f35, %f30, %f34;
	mul.f32 	%f36, %f29, %f16;
	mul.f32 	%f37, %f15, %f36;
	fma.rn.f32 	%f38, %f16, %f36, %f28;
	mul.f32 	%f39, %f36, %f17;
	mul.f32 	%f40, %f36, %f34;
	mul.f32 	%f41, %f29, %f17;
	mul.f32 	%f42, %f15, %f41;
	mul.f32 	%f43, %f16, %f41;
	fma.rn.f32 	%f44, %f17, %f41, %f28;
	mul.f32 	%f45, %f41, %f34;
	mul.f32 	%f46, %f5, %f16;
	fma.rn.f32 	%f47, %f4, %f15, %f46;
	fma.rn.f32 	%f48, %f6, %f17, %f47;
	mul.f32 	%f49, %f3, %f48;
	st.shared.f32 	[%r13], %f49;
	mul.f32 	%f50, %f4, %f31;
	fma.rn.f32 	%f51, %f5, %f37, %f50;
	fma.rn.f32 	%f52, %f6, %f42, %f51;
	mul.f32 	%f53, %f3, %f52;
	st.shared.f32 	[%r13+4], %f53;
	mul.f32 	%f54, %f5, %f38;
	fma.rn.f32 	%f55, %f4, %f32, %f54;
	fma.rn.f32 	%f56, %f6, %f43, %f55;
	mul.f32 	%f57, %f3, %f56;
	st.shared.f32 	[%r13+8], %f57;
	mul.f32 	%f58, %f5, %f39;
	fma.rn.f32 	%f59, %f4, %f33, %f58;
	fma.rn.f32 	%f60, %f6, %f44, %f59;
	mul.f32 	%f61, %f3, %f60;
	st.shared.f32 	[%r13+12], %f61;
	mul.f32 	%f62, %f5, %f40;
	fma.rn.f32 	%f63, %f4, %f35, %f62;
	fma.rn.f32 	%f64, %f6, %f45, %f63;
	mul.f32 	%f65, %f3, %f64;
	st.shared.f32 	[%r13+16], %f65;
	mul.f32 	%f66, %f8, %f16;
	fma.rn.f32 	%f67, %f7, %f15, %f66;
	fma.rn.f32 	%f68, %f9, %f17, %f67;
	mul.f32 	%f69, %f3, %f68;
	st.shared.f32 	[%r16], %f69;
	mul.f32 	%f70, %f7, %f31;
	fma.rn.f32 	%f71, %f8, %f37, %f70;
	fma.rn.f32 	%f72, %f9, %f42, %f71;
	mul.f32 	%f73, %f3, %f72;
	st.shared.f32 	[%r16+4], %f73;
	mul.f32 	%f74, %f8, %f38;
	fma.rn.f32 	%f75, %f7, %f32, %f74;
	fma.rn.f32 	%f76, %f9, %f43, %f75;
	mul.f32 	%f77, %f3, %f76;
	st.shared.f32 	[%r16+8], %f77;
	mul.f32 	%f78, %f8, %f39;
	fma.rn.f32 	%f79, %f7, %f33, %f78;
	fma.rn.f32 	%f80, %f9, %f44, %f79;
	mul.f32 	%f81, %f3, %f80;
	st.shared.f32 	[%r16+12], %f81;
	mul.f32 	%f82, %f8, %f40;
	fma.rn.f32 	%f83, %f7, %f35, %f82;
	fma.rn.f32 	%f84, %f9, %f45, %f83;
	mul.f32 	%f85, %f3, %f84;
	st.shared.f32 	[%r16+16], %f85;
	mul.f32 	%f86, %f11, %f16;
	fma.rn.f32 	%f87, %f10, %f15, %f86;
	fma.rn.f32 	%f88, %f12, %f17, %f87;
	mul.f32 	%f89, %f3, %f88;
	mul.f32 	%f90, %f10, %f31;
	fma.rn.f32 	%f91, %f11, %f37, %f90;
	fma.rn.f32 	%f92, %f12, %f42, %f91;
	mul.f32 	%f93, %f3, %f92;
	mul.f32 	%f94, %f11, %f38;
	fma.rn.f32 	%f95, %f10, %f32, %f94;
	fma.rn.f32 	%f96, %f12, %f43, %f95;
	mul.f32 	%f97, %f3, %f96;
	mul.f32 	%f98, %f11, %f39;
	fma.rn.f32 	%f99, %f10, %f33, %f98;
	fma.rn.f32 	%f100, %f12, %f44, %f99;
	mul.f32 	%f101, %f3, %f100;
	mul.f32 	%f102, %f11, %f40;
	fma.rn.f32 	%f103, %f10, %f35, %f102;
	fma.rn.f32 	%f104, %f12, %f45, %f103;
	mul.f32 	%f105, %f3, %f104;
	ld.shared.f32 	%f106, [_ZZ12volumerhs_v3ILi5ELi125ELi0ELi0ELi5EEvPfPKfS2_fS2_iE3s_D];
	fma.rn.f32 	%f107, %f89, %f106, 0f00000000;
	fma.rn.f32 	%f108, %f93, %f106, 0f00000000;
	fma.rn.f32 	%f109, %f97, %f106, 0f00000000;
	fma.rn.f32 	%f110, %f101, %f106, 0f00000000;
	fma.rn.f32 	%f111, %f105, %f106, 0f00000000;
	ld.shared.f32 	%f112, [_ZZ12volumerhs_v3ILi5ELi125ELi0ELi0ELi5EEvPfPKfS2_fS2_iE3s_D+4];
	fma.rn.f32 	%f113, %f89, %f112, 0f00000000;
	fma.rn.f32 	%f114, %f93, %f112, 0f00000000;
	fma.rn.f32 	%f115, %f97, %f112, 0f00000000;
	fma.rn.f32 	%f116, %f101, %f112, 0f00000000;
	fma.rn.f32 	%f117, %f105, %f112, 0f00000000;
	ld.shared.f32 	%f118, [_ZZ12volumerhs_v3ILi5ELi125ELi0ELi0ELi5EEvPfPKfS2_fS2_iE3s_D+8];
	fma.rn.f32 	%f119, %f89, %f118, 0f00000000;
	fma.rn.f32 	%f120, %f93, %f118, 0f00000000;
	fma.rn.f32 	%f121, %f97, %f118, 0f00000000;
	fma.rn.f32 	%f122, %f101, %f118, 0f00000000;
	fma.rn.f32 	%f123, %f105, %f118, 0f00000000;
	ld.shared.f32 	%f124, [_ZZ12volumerhs_v3ILi5ELi125ELi0ELi0ELi5EEvPfPKfS2_fS2_iE3s_D+12];
	fma.rn.f32 	%f125, %f89, %f124, 0f00000000;
	fma.rn.f32 	%f126, %f93, %f124, 0f00000000;
	fma.rn.f32 	%f127, %f97, %f124, 0f00000000;
	fma.rn.f32 	%f128, %f101, %f124, 0f00000000;
	fma.rn.f32 	%f129, %f105, %f124, 0f00000000;
	ld.shared.f32 	%f130, [_ZZ12volumerhs_v3ILi5ELi125ELi0ELi0ELi5EEvPfPKfS2_fS2_iE3s_D+16];
	fma.rn.f32 	%f131, %f89, %f130, 0f00000000;
	fma.rn.f32 	%f132, %f93, %f130, 0f00000000;
	fma.rn.f32 	%f133, %f97, %f130, 0f00000000;
	fma.rn.f32 	%f134, %f101, %f130, 0f00000000;
	fma.rn.f32 	%f135, %f105, %f130, 0f00000000;
	mul.f32 	%f136, %f3, %f14;
	mul.f32 	%f137, %f1, %f136;
	sub.f32 	%f138, %f110, %f137;
	bar.sync 	0;
	add.s32 	%r19, %r6, %r8;
	ld.shared.f32 	%f139, [%r19];
	shl.b32 	%r20, %r2, 4;
	sub.s32 	%r21, %r7, %r20;
	ld.shared.f32 	%f140, [%r21];
	ld.shared.f32 	%f141, [%r12];
	fma.rn.f32 	%f142, %f139, %f141, %f107;
	ld.shared.f32 	%f143, [%r15];
	fma.rn.f32 	%f144, %f140, %f143, %f142;
	ld.shared.f32 	%f145, [%r12+4];
	fma.rn.f32 	%f146, %f139, %f145, %f108;
	ld.shared.f32 	%f147, [%r15+4];
	fma.rn.f32 	%f148, %f140, %f147, %f146;
	ld.shared.f32 	%f149, [%r12+8];
	fma.rn.f32 	%f150, %f139, %f149, %f109;
	ld.shared.f32 	%f151, [%r15+8];
	fma.rn.f32 	%f152, %f140, %f151, %f150;
	ld.shared.f32 	%f153, [%r12+12];
	fma.rn.f32 	%f154, %f139, %f153, %f138;
	ld.shared.f32 	%f155, [%r15+12];
	fma.rn.f32 	%f156, %f140, %f155, %f154;
	ld.shared.f32 	%f157, [%r12+16];
	fma.rn.f32 	%f158, %f139, %f157, %f111;
	ld.shared.f32 	%f159, [%r15+16];
	fma.rn.f32 	%f160, %f140, %f159, %f158;
	ld.shared.f32 	%f161, [%r19+20];
	ld.shared.f32 	%f162, [%r21+20];
	ld.shared.f32 	%f163, [%r12+100];
	fma.rn.f32 	%f164, %f161, %f163, %f144;
	ld.shared.f32 	%f165, [%r15+20];
	fma.rn.f32 	%f166, %f162, %f165, %f164;
	ld.shared.f32 	%f167, [%r12+104];
	fma.rn.f32 	%f168, %f161, %f167, %f148;
	ld.shared.f32 	%f169, [%r15+24];
	fma.rn.f32 	%f170, %f162, %f169, %f168;
	ld.shared.f32 	%f171, [%r12+108];
	fma.rn.f32 	%f172, %f161, %f171, %f152;
	ld.shared.f32 	%f173, [%r15+28];
	fma.rn.f32 	%f174, %f162, %f173, %f172;
	ld.shared.f32 	%f175, [%r12+112];
	fma.rn.f32 	%f176, %f161, %f175, %f156;
	ld.shared.f32 	%f177, [%r15+32];
	fma.rn.f32 	%f178, %f162, %f177, %f176;
	ld.shared.f32 	%f179, [%r12+116];
	fma.rn.f32 	%f180, %f161, %f179, %f160;
	ld.shared.f32 	%f181, [%r15+36];
	fma.rn.f32 	%f182, %f162, %f181, %f180;
	ld.shared.f32 	%f183, [%r19+40];
	ld.shared.f32 	%f184, [%r21+40];
	ld.shared.f32 	%f185, [%r12+200];
	fma.rn.f32 	%f186, %f183, %f185, %f166;
	ld.shared.f32 	%f187, [%r15+40];
	fma.rn.f32 	%f188, %f184, %f187, %f186;
	ld.shared.f32 	%f189, [%r12+204];
	fma.rn.f32 	%f190, %f183, %f189, %f170;
	ld.shared.f32 	%f191, [%r15+44];
	fma.rn.f32 	%f192, %f184, %f191, %f190;
	ld.shared.f32 	%f193, [%r12+208];
	fma.rn.f32 	%f194, %f183, %f193, %f174;
	ld.shared.f32 	%f195, [%r15+48];
	fma.rn.f32 	%f196, %f184, %f195, %f194;
	ld.shared.f32 	%f197, [%r12+212];
	fma.rn.f32 	%f198, %f183, %f197, %f178;
	ld.shared.f32 	%f199, [%r15+52];
	fma.rn.f32 	%f200, %f184, %f199, %f198;
	ld.shared.f32 	%f201, [%r12+216];
	fma.rn.f32 	%f202, %f183, %f201, %f182;
	ld.shared.f32 	%f203, [%r15+56];
	fma.rn.f32 	%f204, %f184, %f203, %f202;
	ld.shared.f32 	%f205, [%r19+60];
	ld.shared.f32 	%f206, [%r21+60];
	ld.shared.f32 	%f207, [%r12+300];
	fma.rn.f32 	%f208, %f205, %f207, %f188;
	ld.shared.f32 	%f209, [%r15+60];
	fma.rn.f32 	%f210, %f206, %f209, %f208;
	ld.shared.f32 	%f211, [%r12+304];
	fma.rn.f32 	%f212, %f205, %f211, %f192;
	ld.shared.f32 	%f213, [%r15+64];
	fma.rn.f32 	%f214, %f206, %f213, %f212;
	ld.shared.f32 	%f215, [%r12+308];
	fma.rn.f32 	%f216, %f205, %f215, %f196;
	ld.shared.f32 	%f217, [%r15+68];
	fma.rn.f32 	%f218, %f206, %f217, %f216;
	ld.shared.f32 	%f219, [%r12+312];
	fma.rn.f32 	%f220, %f205, %f219, %f200;
	ld.shared.f32 	%f221, [%r15+72];
	fma.rn.f32 	%f222, %f206, %f221, %f220;
	ld.shared.f32 	%f223, [%r12+316];
	fma.rn.f32 	%f224, %f205, %f223, %f204;
	ld.shared.f32 	%f225, [%r15+76];
	fma.rn.f32 	%f226, %f206, %f225, %f224;
	ld.shared.f32 	%f227, [%r19+80];
	ld.shared.f32 	%f228, [%r21+80];
	ld.shared.f32 	%f229, [%r12+400];
	fma.rn.f32 	%f230, %f227, %f229, %f210;
	ld.shared.f32 	%f231, [%r15+80];
	fma.rn.f32 	%f232, %f228, %f231, %f230;
	ld.shared.f32 	%f233, [%r12+404];
	fma.rn.f32 	%f234, %f227, %f233, %f214;
	ld.shared.f32 	%f235, [%r15+84];
	fma.rn.f32 	%f236, %f228, %f235, %f234;
	ld.shared.f32 	%f237, [%r12+408];
	fma.rn.f32 	%f238, %f227, %f237, %f218;
	ld.shared.f32 	%f239, [%r15+88];
	fma.rn.f32 	%f240, %f228, %f239, %f238;
	ld.shared.f32 	%f241, [%r12+412];
	fma.rn.f32 	%f242, %f227, %f241, %f222;
	ld.shared.f32 	%f243, [%r15+92];
	fma.rn.f32 	%f244, %f228, %f243, %f242;
	ld.shared.f32 	%f245, [%r12+416];
	fma.rn.f32 	%f246, %f227, %f245, %f226;
	ld.shared.f32 	%f247, [%r15+96];
	fma.rn.f32 	%f248, %f228, %f247, %f246;
	bar.sync 	0;
	ld.global.nc.f32 	%f249, [%rd12+4600];
	ld.global.nc.f32 	%f250, [%rd12+100];
	ld.global.nc.f32 	%f251, [%rd12+1600];
	ld.global.nc.f32 	%f252, [%rd12+3100];
	ld.global.nc.f32 	%f253, [%rd12+600];
	ld.global.nc.f32 	%f254, [%rd12+2100];
	ld.global.nc.f32 	%f255, [%rd12+3600];
	ld.global.nc.f32 	%f256, [%rd12+1100];
	ld.global.nc.f32 	%f257, [%rd12+2600];
	ld.global.nc.f32 	%f258, [%rd12+4100];
	ld.global.nc.f32 	%f259, [%rd12+6600];
	mad.lo.s32 	%r22, %r1, 625, %r4;
	mul.wide.u32 	%rd15, %r22, 4;
	add.s64 	%rd16, %rd5, %rd15;
	ld.global.nc.f32 	%f260, [%rd16+100];
	ld.global.nc.f32 	%f261, [%rd16+600];
	ld.global.nc.f32 	%f262, [%rd16+1100];
	ld.global.nc.f32 	%f263, [%rd16+1600];
	ld.global.nc.f32 	%f264, [%rd16+2100];
	mul.f32 	%f265, %f262, %f262;
	fma.rn.f32 	%f266, %f261, %f261, %f265;
	fma.rn.f32 	%f267, %f263, %f263, %f266;
	add.f32 	%f268, %f260, %f260;
	div.rn.f32 	%f269, %f267, %f268;
	sub.f32 	%f270, %f264, %f269;
	mul.f32 	%f271, %f1, %f260;
	mul.f32 	%f272, %f259, %f271;
	sub.f32 	%f273, %f270, %f272;
	mul.f32 	%f274, %f273, 0f3ECCCCCD;
	rcp.rn.f32 	%f275, %f260;
	mul.f32 	%f276, %f275, %f261;
	fma.rn.f32 	%f277, %f261, %f276, %f274;
	mul.f32 	%f278, %f276, %f262;
	mul.f32 	%f279, %f276, %f263;
	add.f32 	%f280, %f264, %f274;
	mul.f32 	%f281, %f276, %f280;
	mul.f32 	%f282, %f275, %f262;
	mul.f32 	%f283, %f261, %f282;
	fma.rn.f32 	%f284, %f262, %f282, %f274;
	mul.f32 	%f285, %f282, %f263;
	mul.f32 	%f286, %f282, %f280;
	mul.f32 	%f287, %f275, %f263;
	mul.f32 	%f288, %f261, %f287;
	mul.f32 	%f289, %f262, %f287;
	fma.rn.f32 	%f290, %f263, %f287, %f274;
	mul.f32 	%f291, %f287, %f280;
	mul.f32 	%f292, %f251, %f262;
	fma.rn.f32 	%f293, %f250, %f261, %f292;
	fma.rn.f32 	%f294, %f252, %f263, %f293;
	mul.f32 	%f295, %f249, %f294;
	st.shared.f32 	[%r13], %f295;
	mul.f32 	%f296, %f250, %f277;
	fma.rn.f32 	%f297, %f251, %f283, %f296;
	fma.rn.f32 	%f298, %f252, %f288, %f297;
	mul.f32 	%f299, %f249, %f298;
	st.shared.f32 	[%r13+4], %f299;
	mul.f32 	%f300, %f251, %f284;
	fma.rn.f32 	%f301, %f250, %f278, %f300;
	fma.rn.f32 	%f302, %f252, %f289, %f301;
	mul.f32 	%f303, %f249, %f302;
	st.shared.f32 	[%r13+8], %f303;
	mul.f32 	%f304, %f251, %f285;
	fma.rn.f32 	%f305, %f250, %f279, %f304;
	fma.rn.f32 	%f306, %f252, %f290, %f305;
	mul.f32 	%f307, %f249, %f306;
	st.shared.f32 	[%r13+12], %f307;
	mul.f32 	%f308, %f251, %f286;
	fma.rn.f32 	%f309, %f250, %f281, %f308;
	fma.rn.f32 	%f310, %f252, %f291, %f309;
	mul.f32 	%f311, %f249, %f310;
	st.shared.f32 	[%r13+16], %f311;
	mul.f32 	%f312, %f254, %f262;
	fma.rn.f32 	%f313, %f253, %f261, %f312;
	fma.rn.f32 	%f314, %f255, %f263, %f313;
	mul.f32 	%f315, %f249, %f314;
	st.shared.f32 	[%r16], %f315;
	mul.f32 	%f316, %f253, %f277;
	fma.rn.f32 	%f317, %f254, %f283, %f316;
	fma.rn.f32 	%f318, %f255, %f288, %f317;
	mul.f32 	%f319, %f249, %f318;
	st.shared.f32 	[%r16+4], %f319;
	mul.f32 	%f320, %f254, %f284;
	fma.rn.f32 	%f321, %f253, %f278, %f320;
	fma.rn.f32 	%f322, %f255, %f289, %f321;
	mul.f32 	%f323, %f249, %f322;
	st.shared.f32 	[%r16+8], %f323;
	mul.f32 	%f324, %f254, %f285;
	fma.rn.f32 	%f325, %f253, %f279, %f324;
	fma.rn.f32 	%f326, %f255, %f290, %f325;
	mul.f32 	%f327, %f249, %f326;
	st.shared.f32 	[%r16+12], %f327;
	mul.f32 	%f328, %f254, %f286;
	fma.rn.f32 	%f329, %f253, %f281, %f328;
	fma.rn.f32 	%f330, %f255, %f291, %f329;
	mul.f32 	%f331, %f249, %f330;
	st.shared.f32 	[%r16+16], %f331;
	mul.f32 	%f332, %f257, %f262;
	fma.rn.f32 	%f333, %f256, %f261, %f332;
	fma.rn.f32 	%f334, %f258, %f263, %f333;
	mul.f32 	%f335, %f249, %f334;
	mul.f32 	%f336, %f256, %f277;
	fma.rn.f32 	%f337, %f257, %f283, %f336;
	fma.rn.f32 	%f338, %f258, %f288, %f337;
	mul.f32 	%f339, %f249, %f338;
	mul.f32 	%f340, %f257, %f284;
	fma.rn.f32 	%f341, %f256, %f278, %f340;
	fma.rn.f32 	%f342, %f258, %f289, %f341;
	mul.f32 	%f343, %f249, %f342;
	mul.f32 	%f344, %f257, %f285;
	fma.rn.f32 	%f345, %f256, %f279, %f344;
	fma.rn.f32 	%f346, %f258, %f290, %f345;
	mul.f32 	%f347, %f249, %f346;
	mul.f32 	%f348, %f257, %f286;
	fma.rn.f32 	%f349, %f256, %f281, %f348;
	fma.rn.f32 	%f350, %f258, %f291, %f349;
	mul.f32 	%f351, %f249, %f350;
	ld.shared.f32 	%f352, [_ZZ12volumerhs_v3ILi5ELi125ELi0ELi0ELi5EEvPfPKfS2_fS2_iE3s_D+20];
	fma.rn.f32 	%f353, %f335, %f352, %f232;
	fma.rn.f32 	%f354, %f339, %f352, %f236;
	fma.rn.f32 	%f355, %f343, %f352, %f240;
	fma.rn.f32 	%f356, %f347, %f352, %f244;
	fma.rn.f32 	%f357, %f351, %f352, %f248;
	ld.shared.f32 	%f358, [_ZZ12volumerhs_v3ILi5ELi125ELi0ELi0ELi5EEvPfPKfS2_fS2_iE3s_D+24];
	fma.rn.f32 	%f359, %f335, %f358, %f113;
	fma.rn.f32 	%f360, %f339, %f358, %f114;
	fma.rn.f32 	%f361, %f343, %f358, %f115;
	fma.rn.f32 	%f362, %f347, %f358, %f116;
	fma.rn.f32 	%f363, %f351, %f358, %f117;
	ld.shared.f32 	%f364, [_ZZ12volumerhs_v3ILi5ELi125ELi0ELi0ELi5EEvPfPKfS2_fS2_iE3s_D+28];
	fma.rn.f32 	%f365, %f335, %f364, %f119;
	fma.rn.f32 	%f366, %f339, %f364, %f120;
	fma.rn.f32 	%f367, %f343, %f364, %f121;
	fma.rn.f32 	%f368, %f347, %f364, %f122;
	fma.rn.f32 	%f369, %f351, %f364, %f123;
	ld.shared.f32 	%f370, [_ZZ12volumerhs_v3ILi5ELi125ELi0ELi0ELi5EEvPfPKfS2_fS2_iE3s_D+32];
	fma.rn.f32 	%f371, %f335, %f370, %f125;
	fma.rn.f32 	%f372, %f339, %f370, %f126;
	fma.rn.f32 	%f373, %f343, %f370, %f127;
	fma.rn.f32 	%f374, %f347, %f370, %f128;
	fma.rn.f32 	%f375, %f351, %f370, %f129;
	ld.shared.f32 	%f376, [_ZZ12volumerhs_v3ILi5ELi125ELi0ELi0ELi5EEvPfPKfS2_fS2_iE3s_D+36];
	fma.rn.f32 	%f377, %f335, %f376, %f131;
	fma.rn.f32 	%f378, %f339, %f376, %f132;
	fma.rn.f32 	%f379, %f343, %f376, %f133;
	fma.rn.f32 	%f380, %f347, %f376, %f134;
	fma.rn.f32 	%f381, %f351, %f376, %f135;
	mul.f32 	%f382, %f249, %f260;
	mul.f32 	%f383, %f1, %f382;
	sub.f32 	%f384, %f362, %f383;
	bar.sync 	0;
	ld.shared.f32 	%f385, [%r19];
	ld.shared.f32 	%f386, [%r21];
	ld.shared.f32 	%f387, [%r12];
	fma.rn.f32 	%f388, %f385, %f387, %f359;
	ld.shared.f32 	%f389, [%r15];
	fma.rn.f32 	%f390, %f386, %f389, %f388;
	ld.shared.f32 	%f391, [%r12+4];
	fma.rn.f32 	%f392, %f385, %f391, %f360;
	ld.shared.f32 	%f393, [%r15+4];
	fma.rn.f32 	%f394, %f386, %f393, %f392;
	ld.shared.f32 	%f395, [%r12+8];
	fma.rn.f32 	%f396, %f385, %f395, %f361;
	ld.shared.f32 	%f397, [%r15+8];
	fma.rn.f32 	%f398, %f386, %f397, %f396;
	ld.shared.f32 	%f399, [%r12+12];
	fma.rn.f32 	%f400, %f385, %f399, %f384;
	ld.shared.f32 	%f401, [%r15+12];
	fma.rn.f32 	%f402, %f386, %f401, %f400;
	ld.shared.f32 	%f403, [%r12+16];
	fma.rn.f32 	%f404, %f385, %f403, %f363;
	ld.shared.f32 	%f405, [%r15+16];
	fma.rn.f32 	%f406, %f386, %f405, %f404;
	ld.shared.f32 	%f407, [%r19+20];
	ld.shared.f32 	%f408, [%r21+20];
	ld.shared.f32 	%f409, [%r12+100];
	fma.rn.f32 	%f410, %f407, %f409, %f390;
	ld.shared.f32 	%f411, [%r15+20];
	fma.rn.f32 	%f412, %f408, %f411, %f410;
	ld.shared.f32 	%f413, [%r12+104];
	fma.rn.f32 	%f414, %f407, %f413, %f394;
	ld.shared.f32 	%f415, [%r15+24];
	fma.rn.f32 	%f416, %f408, %f415, %f414;
	ld.shared.f32 	%f417, [%r12+108];
	fma.rn.f32 	%f418, %f407, %f417, %f398;
	ld.shared.f32 	%f419, [%r15+28];
	fma.rn.f32 	%f420, %f408, %f419, %f418;
	ld.shared.f32 	%f421, [%r12+112];
	fma.rn.f32 	%f422, %f407, %f421, %f402;
	ld.shared.f32 	%f423, [%r15+32];
	fma.rn.f32 	%f424, %f408, %f423, %f422;
	ld.shared.f32 	%f425, [%r12+116];
	fma.rn.f32 	%f426, %f407, %f425, %f406;
	ld.shared.f32 	%f427, [%r15+36];
	fma.rn.f32 	%f428, %f408, %f427, %f426;
	ld.shared.f32 	%f429, [%r19+40];
	ld.shared.f32 	%f430, [%r21+40];
	ld.shared.f32 	%f431, [%r12+200];
	fma.rn.f32 	%f432, %f429, %f431, %f412;
	ld.shared.f32 	%f433, [%r15+40];
	fma.rn.f32 	%f434, %f430, %f433, %f432;
	ld.shared.f32 	%f435, [%r12+204];
	fma.rn.f32 	%f436, %f429, %f435, %f416;
	ld.shared.f32 	%f437, [%r15+44];
	fma.rn.f32 	%f438, %f430, %f437, %f436;
	ld.shared.f32 	%f439, [%r12+208];
	fma.rn.f32 	%f440, %f429, %f439, %f420;
	ld.shared.f32 	%f441, [%r15+48];
	fma.rn.f32 	%f442, %f430, %f441, %f440;
	ld.shared.f32 	%f443, [%r12+212];
	fma.rn.f32 	%f444, %f429, %f443, %f424;
	ld.shared.f32 	%f445, [%r15+52];
	fma.rn.f32 	%f446, %f430, %f445, %f444;
	ld.shared.f32 	%f447, [%r12+216];
	fma.rn.f32 	%f448, %f429, %f447, %f428;
	ld.shared.f32 	%f449, [%r15+56];
	fma.rn.f32 	%f450, %f430, %f449, %f448;
	ld.shared.f32 	%f451, [%r19+60];
	ld.shared.f32 	%f452, [%r21+60];
	ld.shared.f32 	%f453, [%r12+300];
	fma.rn.f32 	%f454, %f451, %f453, %f434;
	ld.shared.f32 	%f455, [%r15+60];
	fma.rn.f32 	%f456, %f452, %f455, %f454;
	ld.shared.f32 	%f457, [%r12+304];
	fma.rn.f32 	%f458, %f451, %f457, %f438;
	ld.shared.f32 	%f459, [%r15+64];
	fma.rn.f32 	%f460, %f452, %f459, %f458;
	ld.shared.f32 	%f461, [%r12+308];
	fma.rn.f32 	%f462, %f451, %f461, %f442;
	ld.shared.f32 	%f463, [%r15+68];
	fma.rn.f32 	%f464, %f452, %f463, %f462;
	ld.shared.f32 	%f465, [%r12+312];
	fma.rn.f32 	%f466, %f451, %f465, %f446;
	ld.shared.f32 	%f467, [%r15+72];
	fma.rn.f32 	%f468, %f452, %f467, %f466;
	ld.shared.f32 	%f469, [%r12+316];
	fma.rn.f32 	%f470, %f451, %f469, %f450;
	ld.shared.f32 	%f471, [%r15+76];
	fma.rn.f32 	%f472, %f452, %f471, %f470;
	ld.shared.f32 	%f473, [%r19+80];
	ld.shared.f32 	%f474, [%r21+80];
	ld.shared.f32 	%f475, [%r12+400];
	fma.rn.f32 	%f476, %f473, %f475, %f456;
	ld.shared.f32 	%f477, [%r15+80];
	fma.rn.f32 	%f478, %f474, %f477, %f476;
	ld.shared.f32 	%f479, [%r12+404];
	fma.rn.f32 	%f480, %f473, %f479, %f460;
	ld.shared.f32 	%f481, [%r15+84];
	fma.rn.f32 	%f482, %f474, %f481, %f480;
	ld.shared.f32 	%f483, [%r12+408];
	fma.rn.f32 	%f484, %f473, %f483, %f464;
	ld.shared.f32 	%f485, [%r15+88];
	fma.rn.f32 	%f486, %f474, %f485, %f484;
	ld.shared.f32 	%f487, [%r12+412];
	fma.rn.f32 	%f488, %f473, %f487, %f468;
	ld.shared.f32 	%f489, [%r15+92];
	fma.rn.f32 	%f490, %f474, %f489, %f488;
	ld.shared.f32 	%f491, [%r12+416];
	fma.rn.f32 	%f492, %f473, %f491, %f472;
	ld.shared.f32 	%f493, [%r15+96];
	fma.rn.f32 	%f494, %f474, %f493, %f492;
	bar.sync 	0;
	ld.global.nc.f32 	%f495, [%rd12+4700];
	ld.global.nc.f32 	%f496, [%rd12+200];
	ld.global.nc.f32 	%f497, [%rd12+1700];
	ld.global.nc.f32 	%f498, [%rd12+3200];
	ld.global.nc.f32 	%f499, [%rd12+700];
	ld.global.nc.f32 	%f500, [%rd12+2200];
	ld.global.nc.f32 	%f501, [%rd12+3700];
	ld.global.nc.f32 	%f502, [%rd12+1200];
	ld.global.nc.f32 	%f503, [%rd12+2700];
	ld.global.nc.f32 	%f504, [%rd12+4200];
	ld.global.nc.f32 	%f505, [%rd12+6700];
	ld.global.nc.f32 	%f506, [%rd16+200];
	ld.global.nc.f32 	%f507, [%rd16+700];
	ld.global.nc.f32 	%f508, [%rd16+1200];
	ld.global.nc.f32 	%f509, [%rd16+1700];
	ld.global.nc.f32 	%f510, [%rd16+2200];
	mul.f32 	%f511, %f508, %f508;
	fma.rn.f32 	%f512, %f507, %f507, %f511;
	fma.rn.f32 	%f513, %f509, %f509, %f512;
	add.f32 	%f514, %f506, %f506;
	div.rn.f32 	%f515, %f513, %f514;
	sub.f32 	%f516, %f510, %f515;
	mul.f32 	%f517, %f1, %f506;
	mul.f32 	%f518, %f505, %f517;
	sub.f32 	%f519, %f516, %f518;
	mul.f32 	%f520, %f519, 0f3ECCCCCD;
	rcp.rn.f32 	%f521, %f506;
	mul.f32 	%f522, %f521, %f507;
	fma.rn.f32 	%f523, %f507, %f522, %f520;
	mul.f32 	%f524, %f522, %f508;
	mul.f32 	%f525, %f522, %f509;
	add.f32 	%f526, %f510, %f520;
	mul.f32 	%f527, %f522, %f526;
	mul.f32 	%f528, %f521, %f508;
	mul.f32 	%f529, %f507, %f528;
	fma.rn.f32 	%f530, %f508, %f528, %f520;
	mul.f32 	%f531, %f528, %f509;
	mul.f32 	%f532, %f528, %f526;
	mul.f32 	%f533, %f521, %f509;
	mul.f32 	%f534, %f507, %f533;
	mul.f32 	%f535, %f508, %f533;
	fma.rn.f32 	%f536, %f509, %f533, %f520;
	mul.f32 	%f537, %f533, %f526;
	mul.f32 	%f538, %f497, %f508;
	fma.rn.f32 	%f539, %f496, %f507, %f538;
	fma.rn.f32 	%f540, %f498, %f509, %f539;
	mul.f32 	%f541, %f495, %f540;
	st.shared.f32 	[%r13], %f541;
	mul.f32 	%f542, %f496, %f523;
	fma.rn.f32 	%f543, %f497, %f529, %f542;
	fma.rn.f32 	%f544, %f498, %f534, %f543;
	mul.f32 	%f545, %f495, %f544;
	st.shared.f32 	[%r13+4], %f545;
	mul.f32 	%f546, %f497, %f530;
	fma.rn.f32 	%f547, %f496, %f524, %f546;
	fma.rn.f32 	%f548, %f498, %f535, %f547;
	mul.f32 	%f549, %f495, %f548;
	st.shared.f32 	[%r13+8], %f549;
	mul.f32 	%f550, %f497, %f531;
	fma.rn.f32 	%f551, %f496, %f525, %f550;
	fma.rn.f32 	%f552, %f498, %f536, %f551;
	mul.f32 	%f553, %f495, %f552;
	st.shared.f32 	[%r13+12], %f553;
	mul.f32 	%f554, %f497, %f532;
	fma.rn.f32 	%f555, %f496, %f527, %f554;
	fma.rn.f32 	%f556, %f498, %f537, %f555;
	mul.f32 	%f557, %f495, %f556;
	st.shared.f32 	[%r13+16], %f557;
	mul.f32 	%f558, %f500, %f508;
	fma.rn.f32 	%f559, %f499, %f507, %f558;
	fma.rn.f32 	%f560, %f501, %f509, %f559;
	mul.f32 	%f561, %f495, %f560;
	st.shared.f32 	[%r16], %f561;
	mul.f32 	%f562, %f499, %f523;
	fma.rn.f32 	%f563, %f500, %f529, %f562;
	fma.rn.f32 	%f564, %f501, %f534, %f563;
	mul.f32 	%f565, %f495, %f564;
	st.shared.f32 	[%r16+4], %f565;
	mul.f32 	%f566, %f500, %f530;
	fma.rn.f32 	%f567, %f499, %f524, %f566;
	fma.rn.f32 	%f568, %f501, %f535, %f567;
	mul.f32 	%f569, %f495, %f568;
	st.shared.f32 	[%r16+8], %f569;
	mul.f32 	%f570, %f500, %f531;
	fma.rn.f32 	%f571, %f499, %f525, %f570;
	fma.rn.f32 	%f572, %f501, %f536, %f571;
	mul.f32 	%f573, %f495, %f572;
	st.shared.f32 	[%r16+12], %f573;
	mul.f32 	%f574, %f500, %f532;
	fma.rn.f32 	%f575, %f499, %f527, %f574;
	fma.rn.f32 	%f576, %f501, %f537, %f575;
	mul.f32 	%f577, %f495, %f576;
	st.shared.f32 	[%r16+16], %f577;
	mul.f32 	%f578, %f503, %f508;
	fma.rn.f32 	%f579, %f502, %f507, %f578;
	fma.rn.f32 	%f580, %f504, %f509, %f579;
	mul.f32 	%f581, %f495, %f580;
	mul.f32 	%f582, %f502, %f523;
	fma.rn.f32 	%f583, %f503, %f529, %f582;
	fma.rn.f32 	%f584, %f504, %f534, %f583;
	mul.f32 	%f585, %f495, %f584;
	mul.f32 	%f586, %f503, %f530;
	fma.rn.f32 	%f587, %f502, %f524, %f586;
	fma.rn.f32 	%f588, %f504, %f535, %f587;
	mul.f32 	%f589, %f495, %f588;
	mul.f32 	%f590, %f503, %f531;
	fma.rn.f32 	%f591, %f502, %f525, %f590;
	fma.rn.f32 	%f592, %f504, %f536, %f591;
	mul.f32 	%f593, %f495, %f592;
	mul.f32 	%f594, %f503, %f532;
	fma.rn.f32 	%f595, %f502, %f527, %f594;
	fma.rn.f32 	%f596, %f504, %f537, %f595;
	mul.f32 	%f597, %f495, %f596;
	ld.shared.f32 	%f598, [_ZZ12volumerhs_v3ILi5ELi125ELi0ELi0ELi5EEvPfPKfS2_fS2_iE3s_D+40];
	fma.rn.f32 	%f599, %f581, %f598, %f353;
	fma.rn.f32 	%f600, %f585, %f598, %f354;
	fma.rn.f32 	%f601, %f589, %f598, %f355;
	fma.rn.f32 	%f602, %f593, %f598, %f356;
	fma.rn.f32 	%f603, %f597, %f598, %f357;
	ld.shared.f32 	%f604, [_ZZ12volumerhs_v3ILi5ELi125ELi0ELi0ELi5EEvPfPKfS2_fS2_iE3s_D+44];
	fma.rn.f32 	%f605, %f581, %f604, %f478;
	fma.rn.f32 	%f606, %f585, %f604, %f482;
	fma.rn.f32 	%f607, %f589, %f604, %f486;
	fma.rn.f32 	%f608, %f593, %f604, %f490;
	fma.rn.f32 	%f609, %f597, %f604, %f494;
	ld.shared.f32 	%f610, [_ZZ12volumerhs_v3ILi5ELi125ELi0ELi0ELi5EEvPfPKfS2_fS2_iE3s_D+48];
	fma.rn.f32 	%f611, %f581, %f610, %f365;
	fma.rn.f32 	%f612, %f585, %f610, %f366;
	fma.rn.f32 	%f613, %f589, %f610, %f367;
	fma.rn.f32 	%f614, %f593, %f610, %f368;
	fma.rn.f32 	%f615, %f597, %f610, %f369;
	ld.shared.f32 	%f616, [_ZZ12volumerhs_v3ILi5ELi125ELi0ELi0ELi5EEvPfPKfS2_fS2_iE3s_D+52];
	fma.rn.f32 	%f617, %f581, %f616, %f371;
	fma.rn.f32 	%f618, %f585, %f616, %f372;
	fma.rn.f32 	%f619, %f589, %f616, %f373;
	fma.rn.f32 	%f620, %f593, %f616, %f374;
	fma.rn.f32 	%f621, %f597, %f616, %f375;
	ld.shared.f32 	%f622, [_ZZ12volumerhs_v3ILi5ELi125ELi0ELi0ELi5EEvPfPKfS2_fS2_iE3s_D+56];
	fma.rn.f32 	%f623, %f581, %f622, %f377;
	fma.rn.f32 	%f624, %f585, %f622, %f378;
	fma.rn.f32 	%f625, %f589, %f622, %f379;
	fma.rn.f32 	%f626, %f593, %f622, %f380;
	fma.rn.f32 	%f627, %f597, %f622, %f381;
	mul.f32 	%f628, %f495, %f506;
	mul.f32 	%f629, %f1, %f628;
	sub.f32 	%f630, %f614, %f629;
	bar.sync 	0;
	ld.shared.f32 	%f631, [%r19];
	ld.shared.f32 	%f632, [%r21];
	ld.shared.f32 	%f633, [%r12];
	fma.rn.f32 	%f634, %f631, %f633, %f611;
	ld.shared.f32 	%f635, [%r15];
	fma.rn.f32 	%f636, %f632, %f635, %f634;
	ld.shared.f32 	%f637, [%r12+4];
	fma.rn.f32 	%f638, %f631, %f637, %f612;
	ld.shared.f32 	%f639, [%r15+4];
	fma.rn.f32 	%f640, %f632, %f639, %f638;
	ld.shared.f32 	%f641, [%r12+8];
	fma.rn.f32 	%f642, %f631, %f641, %f613;
	ld.shared.f32 	%f643, [%r15+8];
	fma.rn.f32 	%f644, %f632, %f643, %f642;
	ld.shared.f32 	%f645, [%r12+12];
	fma.rn.f32 	%f646, %f631, %f645, %f630;
	ld.shared.f32 	%f647, [%r15+12];
	fma.rn.f32 	%f648, %f632, %f647, %f646;
	ld.shared.f32 	%f649, [%r12+16];
	fma.rn.f32 	%f650, %f631, %f649, %f615;
	ld.shared.f32 	%f651, [%r15+16];
	fma.rn.f32 	%f652, %f632, %f651, %f650;
	ld.shared.f32 	%f653, [%r19+20];
	ld.shared.f32 	%f654, [%r21+20];
	ld.shared.f32 	%f655, [%r12+100];
	fma.rn.f32 	%f656, %f653, %f655, %f636;
	ld.shared.f32 	%f657, [%r15+20];
	fma.rn.f32 	%f658, %f654, %f657, %f656;
	ld.shared.f32 	%f659, [%r12+104];
	fma.rn.f32 	%f660, %f653, %f659, %f640;
	ld.shared.f32 	%f661, [%r15+24];
	fma.rn.f32 	%f662, %f654, %f661, %f660;
	ld.shared.f32 	%f663, [%r12+108];
	fma.rn.f32 	%f664, %f653, %f663, %f644;
	ld.shared.f32 	%f665, [%r15+28];
	fma.rn.f32 	%f666, %f654, %f665, %f664;
	ld.shared.f32 	%f667, [%r12+112];
	fma.rn.f32 	%f668, %f653, %f667, %f648;
	ld.shared.f32 	%f669, [%r15+32];
	fma.rn.f32 	%f670, %f654, %f669, %f668;
	ld.shared.f32 	%f671, [%r12+116];
	fma.rn.f32 	%f672, %f653, %f671, %f652;
	ld.shared.f32 	%f673, [%r15+36];
	fma.rn.f32 	%f674, %f654, %f673, %f672;
	ld.shared.f32 	%f675, [%r19+40];
	ld.shared.f32 	%f676, [%r21+40];
	ld.shared.f32 	%f677, [%r12+200];
	fma.rn.f32 	%f678, %f675, %f677, %f658;
	ld.shared.f32 	%f679, [%r15+40];
	fma.rn.f32 	%f680, %f676, %f679, %f678;
	ld.shared.f32 	%f681, [%r12+204];
	fma.rn.f32 	%f682, %f675, %f681, %f662;
	ld.shared.f32 	%f683, [%r15+44];
	fma.rn.f32 	%f684, %f676, %f683, %f682;
	ld.shared.f32 	%f685, [%r12+208];
	fma.rn.f32 	%f686, %f675, %f685, %f666;
	ld.shared.f32 	%f687, [%r15+48];
	fma.rn.f32 	%f688, %f676, %f687, %f686;
	ld.shared.f32 	%f689, [%r12+212];
	fma.rn.f32 	%f690, %f675, %f689, %f670;
	ld.shared.f32 	%f691, [%r15+52];
	fma.rn.f32 	%f692, %f676, %f691, %f690;
	ld.shared.f32 	%f693, [%r12+216];
	fma.rn.f32 	%f694, %f675, %f693, %f674;
	ld.shared.f32 	%f695, [%r15+56];
	fma.rn.f32 	%f696, %f676, %f695, %f694;
	ld.shared.f32 	%f697, [%r19+60];
	ld.shared.f32 	%f698, [%r21+60];
	ld.shared.f32 	%f699, [%r12+300];
	fma.rn.f32 	%f700, %f697, %f699, %f680;
	ld.shared.f32 	%f701, [%r15+60];
	fma.rn.f32 	%f702, %f698, %f701, %f700;
	ld.shared.f32 	%f703, [%r12+304];
	fma.rn.f32 	%f704, %f697, %f703, %f684;
	ld.shared.f32 	%f705, [%r15+64];
	fma.rn.f32 	%f706, %f698, %f705, %f704;
	ld.shared.f32 	%f707, [%r12+308];
	fma.rn.f32 	%f708, %f697, %f707, %f688;
	ld.shared.f32 	%f709, [%r15+68];
	fma.rn.f32 	%f710, %f698, %f709, %f708;
	ld.shared.f32 	%f711, [%r12+312];
	fma.rn.f32 	%f712, %f697, %f711, %f692;
	ld.shared.f32 	%f713, [%r15+72];
	fma.rn.f32 	%f714, %f698, %f713, %f712;
	ld.shared.f32 	%f715, [%r12+316];
	fma.rn.f32 	%f716, %f697, %f715, %f696;
	ld.shared.f32 	%f717, [%r15+76];
	fma.rn.f32 	%f718, %f698, %f717, %f716;
	ld.shared.f32 	%f719, [%r19+80];
	ld.shared.f32 	%f720, [%r21+80];
	ld.shared.f32 	%f721, [%r12+400];
	fma.rn.f32 	%f722, %f719, %f721, %f702;
	ld.shared.f32 	%f723, [%r15+80];
	fma.rn.f32 	%f724, %f720, %f723, %f722;
	ld.shared.f32 	%f725, [%r12+404];
	fma.rn.f32 	%f726, %f719, %f725, %f706;
	ld.shared.f32 	%f727, [%r15+84];
	fma.rn.f32 	%f728, %f720, %f727, %f726;
	ld.shared.f32 	%f729, [%r12+408];
	fma.rn.f32 	%f730, %f719, %f729, %f710;
	ld.shared.f32 	%f731, [%r15+88];
	fma.rn.f32 	%f732, %f720, %f731, %f730;
	ld.shared.f32 	%f733, [%r12+412];
	fma.rn.f32 	%f734, %f719, %f733, %f714;
	ld.shared.f32 	%f735, [%r15+92];
	fma.rn.f32 	%f736, %f720, %f735, %f734;
	ld.shared.f32 	%f737, [%r12+416];
	fma.rn.f32 	%f738, %f719, %f737, %f718;
	ld.shared.f32 	%f739, [%r15+96];
	fma.rn.f32 	%f740, %f720, %f739, %f738;
	bar.sync 	0;
	ld.global.nc.f32 	%f741, [%rd12+4800];
	ld.global.nc.f32 	%f742, [%rd12+300];
	ld.global.nc.f32 	%f743, [%rd12+1800];
	ld.global.nc.f32 	%f744, [%rd12+3300];
	ld.global.nc.f32 	%f745, [%rd12+800];
	ld.global.nc.f32 	%f746, [%rd12+2300];
	ld.global.nc.f32 	%f747, [%rd12+3800];
	ld.global.nc.f32 	%f748, [%rd12+1300];
	ld.global.nc.f32 	%f749, [%rd12+2800];
	ld.global.nc.f32 	%f750, [%rd12+4300];
	ld.global.nc.f32 	%f751, [%rd12+6800];
	ld.global.nc.f32 	%f752, [%rd16+300];
	ld.global.nc.f32 	%f753, [%rd16+800];
	ld.global.nc.f32 	%f754, [%rd16+1300];
	ld.global.nc.f32 	%f755, [%rd16+1800];
	ld.global.nc.f32 	%f756, [%rd16+2300];
	mul.f32 	%f757, %f754, %f754;
	fma.rn.f32 	%f758, %f753, %f753, %f757;
	fma.rn.f32 	%f759, %f755, %f755, %f758;
	add.f32 	%f760, %f752, %f752;
	div.rn.f32 	%f761, %f759, %f760;
	sub.f32 	%f762, %f756, %f761;
	mul.f32 	%f763, %f1, %f752;
	mul.f32 	%f764, %f751, %f763;
	sub.f32 	%f765, %f762, %f764;
	mul.f32 	%f766, %f765, 0f3ECCCCCD;
	rcp.rn.f32 	%f767, %f752;
	mul.f32 	%f768, %f767, %f753;
	fma.rn.f32 	%f769, %f753, %f768, %f766;
	mul.f32 	%f770, %f768, %f754;
	mul.f32 	%f771, %f768, %f755;
	add.f32 	%f772, %f756, %f766;
	mul.f32 	%f773, %f768, %f772;
	mul.f32 	%f774, %f767, %f754;
	mul.f32 	%f775, %f753, %f774;
	fma.rn.f32 	%f776, %f754, %f774, %f766;
	mul.f32 	%f777, %f774, %f755;
	mul.f32 	%f778, %f774, %f772;
	mul.f32 	%f779, %f767, %f755;
	mul.f32 	%f780, %f753, %f779;
	mul.f32 	%f781, %f754, %f779;
	fma.rn.f32 	%f782, %f755, %f779, %f766;
	mul.f32 	%f783, %f779, %f772;
	mul.f32 	%f784, %f743, %f754;
	fma.rn.f32 	%f785, %f742, %f753, %f784;
	fma.rn.f32 	%f786, %f744, %f755, %f785;
	mul.f32 	%f787, %f741, %f786;
	st.shared.f32 	[%r13], %f787;
	mul.f32 	%f788, %f742, %f769;
	fma.rn.f32 	%f789, %f743, %f775, %f788;
	fma.rn.f32 	%f790, %f744, %f780, %f789;
	mul.f32 	%f791, %f741, %f790;
	st.shared.f32 	[%r13+4], %f791;
	mul.f32 	%f792, %f743, %f776;
	fma.rn.f32 	%f793, %f742, %f770, %f792;
	fma.rn.f32 	%f794, %f744, %f781, %f793;
	mul.f32 	%f795, %f741, %f794;
	st.shared.f32 	[%r13+8], %f795;
	mul.f32 	%f796, %f743, %f777;
	fma.rn.f32 	%f797, %f742, %f771, %f796;
	fma.rn.f32 	%f798, %f744, %f782, %f797;
	mul.f32 	%f799, %f741, %f798;
	st.shared.f32 	[%r13+12], %f799;
	mul.f32 	%f800, %f743, %f778;
	fma.rn.f32 	%f801, %f742, %f773, %f800;
	fma.rn.f32 	%f802, %f744, %f783, %f801;
	mul.f32 	%f803, %f741, %f802;
	st.shared.f32 	[%r13+16], %f803;
	mul.f32 	%f804, %f746, %f754;
	fma.rn.f32 	%f805, %f745, %f753, %f804;
	fma.rn.f32 	%f806, %f747, %f755, %f805;
	mul.f32 	%f807, %f741, %f806;
	st.shared.f32 	[%r16], %f807;
	mul.f32 	%f808, %f745, %f769;
	fma.rn.f32 	%f809, %f746, %f775, %f808;
	fma.rn.f32 	%f810, %f747, %f780, %f809;
	mul.f32 	%f811, %f741, %f810;
	st.shared.f32 	[%r16+4], %f811;
	mul.f32 	%f812, %f746, %f776;
	fma.rn.f32 	%f813, %f745, %f770, %f812;
	fma.rn.f32 	%f814, %f747, %f781, %f813;
	mul.f32 	%f815, %f741, %f814;
	st.shared.f32 	[%r16+8], %f815;
	mul.f32 	%f816, %f746, %f777;
	fma.rn.f32 	%f817, %f745, %f771, %f816;
	fma.rn.f32 	%f818, %f747, %f782, %f817;
	mul.f32 	%f819, %f741, %f818;
	st.shared.f32 	[%r16+12], %f819;
	mul.f32 	%f820, %f746, %f778;
	fma.rn.f32 	%f821, %f745, %f773, %f820;
	fma.rn.f32 	%f822, %f747, %f783, %f821;
	mul.f32 	%f823, %f741, %f822;
	st.shared.f32 	[%r16+16], %f823;
	mul.f32 	%f824, %f749, %f754;
	fma.rn.f32 	%f825, %f748, %f753, %f824;
	fma.rn.f32 	%f826, %f750, %f755, %f825;
	mul.f32 	%f827, %f741, %f826;
	mul.f32 	%f828, %f748, %f769;
	fma.rn.f32 	%f829, %f749, %f775, %f828;
	fma.rn.f32 	%f830, %f750, %f780, %f829;
	mul.f32 	%f831, %f741, %f830;
	mul.f32 	%f832, %f749, %f776;
	fma.rn.f32 	%f833, %f748, %f770, %f832;
	fma.rn.f32 	%f834, %f750, %f781, %f833;
	mul.f32 	%f835, %f741, %f834;
	mul.f32 	%f836, %f749, %f777;
	fma.rn.f32 	%f837, %f748, %f771, %f836;
	fma.rn.f32 	%f838, %f750, %f782, %f837;
	mul.f32 	%f839, %f741, %f838;
	mul.f32 	%f840, %f749, %f778;
	fma.rn.f32 	%f841, %f748, %f773, %f840;
	fma.rn.f32 	%f842, %f750, %f783, %f841;
	mul.f32 	%f843, %f741, %f842;
	ld.shared.f32 	%f844, [_ZZ12volumerhs_v3ILi5ELi125ELi0ELi0ELi5EEvPfPKfS2_fS2_iE3s_D+60];
	fma.rn.f32 	%f845, %f827, %f844, %f599;
	fma.rn.f32 	%f846, %f831, %f844, %f600;
	fma.rn.f32 	%f847, %f835, %f844, %f601;
	fma.rn.f32 	%f848, %f839, %f844, %f602;
	fma.rn.f32 	%f849, %f843, %f844, %f603;
	ld.shared.f32 	%f850, [_ZZ12volumerhs_v3ILi5ELi125ELi0ELi0ELi5EEvPfPKfS2_fS2_iE3s_D+64];
	fma.rn.f32 	%f851, %f827, %f850, %f605;
	fma.rn.f32 	%f852, %f831, %f850, %f606;
	fma.rn.f32 	%f853, %f835, %f850, %f607;
	fma.rn.f32 	%f854, %f839, %f850, %f608;
	fma.rn.f32 	%f855, %f843, %f850, %f609;
	ld.shared.f32 	%f856, [_ZZ12volumerhs_v3ILi5ELi125ELi0ELi0ELi5EEvPfPKfS2_fS2_iE3s_D+68];
	fma.rn.f32 	%f857, %f827, %f856, %f724;
	fma.rn.f32 	%f858, %f831, %f856, %f728;
	fma.rn.f32 	%f859, %f835, %f856, %f732;
	fma.rn.f32 	%f860, %f839, %f856, %f736;
	fma.rn.f32 	%f861, %f843, %f856, %f740;
	ld.shared.f32 	%f862, [_ZZ12volumerhs_v3ILi5ELi125ELi0ELi0ELi5EEvPfPKfS2_fS2_iE3s_D+72];
	fma.rn.f32 	%f863, %f827, %f862, %f617;
	fma.rn.f32 	%f864, %f831, %f862, %f618;
	fma.rn.f32 	%f865, %f835, %f862, %f619;
	fma.rn.f32 	%f866, %f839, %f862, %f620;
	fma.rn.f32 	%f867, %f843, %f862, %f621;
	ld.shared.f32 	%f868, [_ZZ12volumerhs_v3ILi5ELi125ELi0ELi0ELi5EEvPfPKfS2_fS2_iE3s_D+76];
	fma.rn.f32 	%f869, %f827, %f868, %f623;
	fma.rn.f32 	%f870, %f831, %f868, %f624;
	fma.rn.f32 	%f871, %f835, %f868, %f625;
	fma.rn.f32 	%f872, %f839, %f868, %f626;
	fma.rn.f32 	%f873, %f843, %f868, %f627;
	mul.f32 	%f874, %f741, %f752;
	mul.f32 	%f875, %f1, %f874;
	sub.f32 	%f876, %f866, %f875;
	bar.sync 	0;
	ld.shared.f32 	%f877, [%r19];
	ld.shared.f32 	%f878, [%r21];
	ld.shared.f32 	%f879, [%r12];
	fma.rn.f32 	%f880, %f877, %f879, %f863;
	ld.shared.f32 	%f881, [%r15];
	fma.rn.f32 	%f882, %f878, %f881, %f880;
	ld.shared.f32 	%f883, [%r12+4];
	fma.rn.f32 	%f884, %f877, %f883, %f864;
	ld.shared.f32 	%f885, [%r15+4];
	fma.rn.f32 	%f886, %f878, %f885, %f884;
	ld.shared.f32 	%f887, [%r12+8];
	fma.rn.f32 	%f888, %f877, %f887, %f865;
	ld.shared.f32 	%f889, [%r15+8];
	fma.rn.f32 	%f890, %f878, %f889, %f888;
	ld.shared.f32 	%f891, [%r12+12];
	fma.rn.f32 	%f892, %f877, %f891, %f876;
	ld.shared.f32 	%f893, [%r15+12];
	fma.rn.f32 	%f894, %f878, %f893, %f892;
	ld.shared.f32 	%f895, [%r12+16];
	fma.rn.f32 	%f896, %f877, %f895, %f867;
	ld.shared.f32 	%f897, [%r15+16];
	fma.rn.f32 	%f898, %f878, %f897, %f896;
	ld.shared.f32 	%f899, [%r19+20];
	ld.shared.f32 	%f900, [%r21+20];
	ld.shared.f32 	%f901, [%r12+100];
	fma.rn.f32 	%f902, %f899, %f901, %f882;
	ld.shared.f32 	%f903, [%r15+20];
	fma.rn.f32 	%f904, %f900, %f903, %f902;
	ld.shared.f32 	%f905, [%r12+104];
	fma.rn.f32 	%f906, %f899, %f905, %f886;
	ld.shared.f32 	%f907, [%r15+24];
	fma.rn.f32 	%f908, %f900, %f907, %f906;
	ld.shared.f32 	%f909, [%r12+108];
	fma.rn.f32 	%f910, %f899, %f909, %f890;
	ld.shared.f32 	%f911, [%r15+28];
	fma.rn.f32 	%f912, %f900, %f911, %f910;
	ld.shared.f32 	%f913, [%r12+112];
	fma.rn.f32 	%f914, %f899, %f913, %f894;
	ld.shared.f32 	%f915, [%r15+32];
	fma.rn.f32 	%f916, %f900, %f915, %f914;
	ld.shared.f32 	%f917, [%r12+116];
	fma.rn.f32 	%f918, %f899, %f917, %f898;
	ld.shared.f32 	%f919, [%r15+36];
	fma.rn.f32 	%f920, %f900, %f919, %f918;
	ld.shared.f32 	%f921, [%r19+40];
	ld.shared.f32 	%f922, [%r21+40];
	ld.shared.f32 	%f923, [%r12+200];
	fma.rn.f32 	%f924, %f921, %f923, %f904;
	ld.shared.f32 	%f925, [%r15+40];
	fma.rn.f32 	%f926, %f922, %f925, %f924;
	ld.shared.f32 	%f927, [%r12+204];
	fma.rn.f32 	%f928, %f921, %f927, %f908;
	ld.shared.f32 	%f929, [%r15+44];
	fma.rn.f32 	%f930, %f922, %f929, %f928;
	ld.shared.f32 	%f931, [%r12+208];
	fma.rn.f32 	%f932, %f921, %f931, %f912;
	ld.shared.f32 	%f933, [%r15+48];
	fma.rn.f32 	%f934, %f922, %f933, %f932;
	ld.shared.f32 	%f935, [%r12+212];
	fma.rn.f32 	%f936, %f921, %f935, %f916;
	ld.shared.f32 	%f937, [%r15+52];
	fma.rn.f32 	%f938, %f922, %f937, %f936;
	ld.shared.f32 	%f939, [%r12+216];
	fma.rn.f32 	%f940, %f921, %f939, %f920;
	ld.shared.f32 	%f941, [%r15+56];
	fma.rn.f32 	%f942, %f922, %f941, %f940;
	ld.shared.f32 	%f943, [%r19+60];
	ld.shared.f32 	%f944, [%r21+60];
	ld.shared.f32 	%f945, [%r12+300];
	fma.rn.f32 	%f946, %f943, %f945, %f926;
	ld.shared.f32 	%f947, [%r15+60];
	fma.rn.f32 	%f948, %f944, %f947, %f946;
	ld.shared.f32 	%f949, [%r12+304];
	fma.rn.f32 	%f950, %f943, %f949, %f930;
	ld.shared.f32 	%f951, [%r15+64];
	fma.rn.f32 	%f952, %f944, %f951, %f950;
	ld.shared.f32 	%f953, [%r12+308];
	fma.rn.f32 	%f954, %f943, %f953, %f934;
	ld.shared.f32 	%f955, [%r15+68];
	fma.rn.f32 	%f956, %f944, %f955, %f954;
	ld.shared.f32 	%f957, [%r12+312];
	fma.rn.f32 	%f958, %f943, %f957, %f938;
	ld.shared.f32 	%f959, [%r15+72];
	fma.rn.f32 	%f960, %f944, %f959, %f958;
	ld.shared.f32 	%f961, [%r12+316];
	fma.rn.f32 	%f962, %f943, %f961, %f942;
	ld.shared.f32 	%f963, [%r15+76];
	fma.rn.f32 	%f964, %f944, %f963, %f962;
	ld.shared.f32 	%f965, [%r19+80];
	ld.shared.f32 	%f966, [%r21+80];
	ld.shared.f32 	%f967, [%r12+400];
	fma.rn.f32 	%f968, %f965, %f967, %f948;
	ld.shared.f32 	%f969, [%r15+80];
	fma.rn.f32 	%f970, %f966, %f969, %f968;
	ld.shared.f32 	%f971, [%r12+404];
	fma.rn.f32 	%f972, %f965, %f971, %f952;
	ld.shared.f32 	%f973, [%r15+84];
	fma.rn.f32 	%f974, %f966, %f973, %f972;
	ld.shared.f32 	%f975, [%r12+408];
	fma.rn.f32 	%f976, %f965, %f975, %f956;
	ld.shared.f32 	%f977, [%r15+88];
	fma.rn.f32 	%f978, %f966, %f977, %f976;
	ld.shared.f32 	%f979, [%r12+412];
	fma.rn.f32 	%f980, %f965, %f979, %f960;
	ld.shared.f32 	%f981, [%r15+92];
	fma.rn.f32 	%f982, %f966, %f981, %f980;
	ld.shared.f32 	%f983, [%r12+416];
	fma.rn.f32 	%f984, %f965, %f983, %f964;
	ld.shared.f32 	%f985, [%r15+96];
	fma.rn.f32 	%f986, %f966, %f985, %f984;
	bar.sync 	0;
	ld.global.nc.f32 	%f987, [%rd12+4900];
	ld.global.nc.f32 	%f988, [%rd12+400];
	ld.global.nc.f32 	%f989, [%rd12+1900];
	ld.global.nc.f32 	%f990, [%rd12+3400];
	ld.global.nc.f32 	%f991, [%rd12+900];
	ld.global.nc.f32 	%f992, [%rd12+2400];
	ld.global.nc.f32 	%f993, [%rd12+3900];
	ld.global.nc.f32 	%f994, [%rd12+1400];
	ld.global.nc.f32 	%f995, [%rd12+2900];
	ld.global.nc.f32 	%f996, [%rd12+4400];
	ld.global.nc.f32 	%f997, [%rd12+6900];
	ld.global.nc.f32 	%f998, [%rd16+400];
	ld.global.nc.f32 	%f999, [%rd16+900];
	ld.global.nc.f32 	%f1000, [%rd16+1400];
	ld.global.nc.f32 	%f1001, [%rd16+1900];
	ld.global.nc.f32 	%f1002, [%rd16+2400];
	mul.f32 	%f1003, %f1000, %f1000;
	fma.rn.f32 	%f1004, %f999, %f999, %f1003;
	fma.rn.f32 	%f1005, %f1001, %f1001, %f1004;
	add.f32 	%f1006, %f998, %f998;
	div.rn.f32 	%f1007, %f1005, %f1006;
	sub.f32 	%f1008, %f1002, %f1007;
	mul.f32 	%f1009, %f1, %f998;
	mul.f32 	%f1010, %f997, %f1009;
	sub.f32 	%f1011, %f1008, %f1010;
	mul.f32 	%f1012, %f1011, 0f3ECCCCCD;
	rcp.rn.f32 	%f1013, %f998;
	mul.f32 	%f1014, %f1013, %f999;
	fma.rn.f32 	%f1015, %f999, %f1014, %f1012;
	mul.f32 	%f1016, %f1014, %f1000;
	mul.f32 	%f1017, %f1014, %f1001;
	add.f32 	%f1018, %f1002, %f1012;
	mul.f32 	%f1019, %f1014, %f1018;
	mul.f32 	%f1020, %f1013, %f1000;
	mul.f32 	%f1021, %f999, %f1020;
	fma.rn.f32 	%f1022, %f1000, %f1020, %f1012;
	mul.f32 	%f1023, %f1020, %f1001;
	mul.f32 	%f1024, %f1020, %f1018;
	mul.f32 	%f1025, %f1013, %f1001;
	mul.f32 	%f1026, %f999, %f1025;
	mul.f32 	%f1027, %f1000, %f1025;
	fma.rn.f32 	%f1028, %f1001, %f1025, %f1012;
	mul.f32 	%f1029, %f1025, %f1018;
	mul.f32 	%f1030, %f989, %f1000;
	fma.rn.f32 	%f1031, %f988, %f999, %f1030;
	fma.rn.f32 	%f1032, %f990, %f1001, %f1031;
	mul.f32 	%f1033, %f987, %f1032;
	st.shared.f32 	[%r13], %f1033;
	mul.f32 	%f1034, %f988, %f1015;
	fma.rn.f32 	%f1035, %f989, %f1021, %f1034;
	fma.rn.f32 	%f1036, %f990, %f1026, %f1035;
	mul.f32 	%f1037, %f987, %f1036;
	st.shared.f32 	[%r13+4], %f1037;
	mul.f32 	%f1038, %f989, %f1022;
	fma.rn.f32 	%f1039, %f988, %f1016, %f1038;
	fma.rn.f32 	%f1040, %f990, %f1027, %f1039;
	mul.f32 	%f1041, %f987, %f1040;
	st.shared.f32 	[%r13+8], %f1041;
	mul.f32 	%f1042, %f989, %f1023;
	fma.rn.f32 	%f1043, %f988, %f1017, %f1042;
	fma.rn.f32 	%f1044, %f990, %f1028, %f1043;
	mul.f32 	%f1045, %f987, %f1044;
	st.shared.f32 	[%r13+12], %f1045;
	mul.f32 	%f1046, %f989, %f1024;
	fma.rn.f32 	%f1047, %f988, %f1019, %f1046;
	fma.rn.f32 	%f1048, %f990, %f1029, %f1047;
	mul.f32 	%f1049, %f987, %f1048;
	st.shared.f32 	[%r13+16], %f1049;
	mul.f32 	%f1050, %f992, %f1000;
	fma.rn.f32 	%f1051, %f991, %f999, %f1050;
	fma.rn.f32 	%f1052, %f993, %f1001, %f1051;
	mul.f32 	%f1053, %f987, %f1052;
	st.shared.f32 	[%r16], %f1053;
	mul.f32 	%f1054, %f991, %f1015;
	fma.rn.f32 	%f1055, %f992, %f1021, %f1054;
	fma.rn.f32 	%f1056, %f993, %f1026, %f1055;
	mul.f32 	%f1057, %f987, %f1056;
	st.shared.f32 	[%r16+4], %f1057;
	mul.f32 	%f1058, %f992, %f1022;
	fma.rn.f32 	%f1059, %f991, %f1016, %f1058;
	fma.rn.f32 	%f1060, %f993, %f1027, %f1059;
	mul.f32 	%f1061, %f987, %f1060;
	st.shared.f32 	[%r16+8], %f1061;
	mul.f32 	%f1062, %f992, %f1023;
	fma.rn.f32 	%f1063, %f991, %f1017, %f1062;
	fma.rn.f32 	%f1064, %f993, %f1028, %f1063;
	mul.f32 	%f1065, %f987, %f1064;
	st.shared.f32 	[%r16+12], %f1065;
	mul.f32 	%f1066, %f992, %f1024;
	fma.rn.f32 	%f1067, %f991, %f1019, %f1066;
	fma.rn.f32 	%f1068, %f993, %f1029, %f1067;
	mul.f32 	%f1069, %f987, %f1068;
	st.shared.f32 	[%r16+16], %f1069;
	mul.f32 	%f1070, %f995, %f1000;
	fma.rn.f32 	%f1071, %f994, %f999, %f1070;
	fma.rn.f32 	%f1072, %f996, %f1001, %f1071;
	mul.f32 	%f1073, %f987, %f1072;
	mul.f32 	%f1074, %f994, %f1015;
	fma.rn.f32 	%f1075, %f995, %f1021, %f1074;
	fma.rn.f32 	%f1076, %f996, %f1026, %f1075;
	mul.f32 	%f1077, %f987, %f1076;
	mul.f32 	%f1078, %f995, %f1022;
	fma.rn.f32 	%f1079, %f994, %f1016, %f1078;
	fma.rn.f32 	%f1080, %f996, %f1027, %f1079;
	mul.f32 	%f1081, %f987, %f1080;
	mul.f32 	%f1082, %f995, %f1023;
	fma.rn.f32 	%f1083, %f994, %f1017, %f1082;
	fma.rn.f32 	%f1084, %f996, %f1028, %f1083;
	mul.f32 	%f1085, %f987, %f1084;
	mul.f32 	%f1086, %f995, %f1024;
	fma.rn.f32 	%f1087, %f994, %f1019, %f1086;
	fma.rn.f32 	%f1088, %f996, %f1029, %f1087;
	mul.f32 	%f1089, %f987, %f1088;
	ld.shared.f32 	%f1090, [_ZZ12volumerhs_v3ILi5ELi125ELi0ELi0ELi5EEvPfPKfS2_fS2_iE3s_D+80];
	fma.rn.f32 	%f1091, %f1073, %f1090, %f845;
	fma.rn.f32 	%f1092, %f1077, %f1090, %f846;
	fma.rn.f32 	%f1093, %f1081, %f1090, %f847;
	fma.rn.f32 	%f1094, %f1085, %f1090, %f848;
	fma.rn.f32 	%f1095, %f1089, %f1090, %f849;
	ld.shared.f32 	%f1096, [_ZZ12volumerhs_v3ILi5ELi125ELi0ELi0ELi5EEvPfPKfS2_fS2_iE3s_D+84];
	fma.rn.f32 	%f1097, %f1073, %f1096, %f851;
	fma.rn.f32 	%f1098, %f1077, %f1096, %f852;
	fma.rn.f32 	%f1099, %f1081, %f1096, %f853;
	fma.rn.f32 	%f1100, %f1085, %f1096, %f854;
	fma.rn.f32 	%f1101, %f1089, %f1096, %f855;
	ld.shared.f32 	%f1102, [_ZZ12volumerhs_v3ILi5ELi125ELi0ELi0ELi5EEvPfPKfS2_fS2_iE3s_D+88];
	fma.rn.f32 	%f1103, %f1073, %f1102, %f857;
	fma.rn.f32 	%f1104, %f1077, %f1102, %f858;
	fma.rn.f32 	%f1105, %f1081, %f1102, %f859;
	fma.rn.f32 	%f1106, %f1085, %f1102, %f860;
	fma.rn.f32 	%f1107, %f1089, %f1102, %f861;
	ld.shared.f32 	%f1108, [_ZZ12volumerhs_v3ILi5ELi125ELi0ELi0ELi5EEvPfPKfS2_fS2_iE3s_D+92];
	fma.rn.f32 	%f1109, %f1073, %f1108, %f970;
	fma.rn.f32 	%f1110, %f1077, %f1108, %f974;
	fma.rn.f32 	%f1111, %f1081, %f1108, %f978;
	fma.rn.f32 	%f1112, %f1085, %f1108, %f982;
	fma.rn.f32 	%f1113, %f1089, %f1108, %f986;
	ld.shared.f32 	%f1114, [_ZZ12volumerhs_v3ILi5ELi125ELi0ELi0ELi5EEvPfPKfS2_fS2_iE3s_D+96];
	fma.rn.f32 	%f1115, %f1073, %f1114, %f869;
	fma.rn.f32 	%f1116, %f1077, %f1114, %f870;
	fma.rn.f32 	%f1117, %f1081, %f1114, %f871;
	fma.rn.f32 	%f1118, %f1085, %f1114, %f872;
	fma.rn.f32 	%f1119, %f1089, %f1114, %f873;
	mul.f32 	%f1120, %f987, %f998;
	mul.f32 	%f1121, %f1, %f1120;
	sub.f32 	%f1122, %f1118, %f1121;
	bar.sync 	0;
	ld.shared.f32 	%f1123, [%r19];
	ld.shared.f32 	%f1124, [%r21];
	ld.shared.f32 	%f1125, [%r12];
	fma.rn.f32 	%f1126, %f1123, %f1125, %f1115;
	ld.shared.f32 	%f1127, [%r15];
	fma.rn.f32 	%f1128, %f1124, %f1127, %f1126;
	ld.shared.f32 	%f1129, [%r12+4];
	fma.rn.f32 	%f1130, %f1123, %f1129, %f1116;
	ld.shared.f32 	%f1131, [%r15+4];
	fma.rn.f32 	%f1132, %f1124, %f1131, %f1130;
	ld.shared.f32 	%f1133, [%r12+8];
	fma.rn.f32 	%f1134, %f1123, %f1133, %f1117;
	ld.shared.f32 	%f1135, [%r15+8];
	fma.rn.f32 	%f1136, %f1124, %f1135, %f1134;
	ld.shared.f32 	%f1137, [%r12+12];
	fma.rn.f32 	%f1138, %f1123, %f1137, %f1122;
	ld.shared.f32 	%f1139, [%r15+12];
	fma.rn.f32 	%f1140, %f1124, %f1139, %f1138;
	ld.shared.f32 	%f1141, [%r12+16];
	fma.rn.f32 	%f1142, %f1123, %f1141, %f1119;
	ld.shared.f32 	%f1143, [%r15+16];
	fma.rn.f32 	%f1144, %f1124, %f1143, %f1142;
	ld.shared.f32 	%f1145, [%r19+20];
	ld.shared.f32 	%f1146, [%r21+20];
	ld.shared.f32 	%f1147, [%r12+100];
	fma.rn.f32 	%f1148, %f1145, %f1147, %f1128;
	ld.shared.f32 	%f1149, [%r15+20];
	fma.rn.f32 	%f1150, %f1146, %f1149, %f1148;
	ld.shared.f32 	%f1151, [%r12+104];
	fma.rn.f32 	%f1152, %f1145, %f1151, %f1132;
	ld.shared.f32 	%f1153, [%r15+24];
	fma.rn.f32 	%f1154, %f1146, %f1153, %f1152;
	ld.shared.f32 	%f1155, [%r12+108];
	fma.rn.f32 	%f1156, %f1145, %f1155, %f1136;
	ld.shared.f32 	%f1157, [%r15+28];
	fma.rn.f32 	%f1158, %f1146, %f1157, %f1156;
	ld.shared.f32 	%f1159, [%r12+112];
	fma.rn.f32 	%f1160, %f1145, %f1159, %f1140;
	ld.shared.f32 	%f1161, [%r15+32];
	fma.rn.f32 	%f1162, %f1146, %f1161, %f1160;
	ld.shared.f32 	%f1163, [%r12+116];
	fma.rn.f32 	%f1164, %f1145, %f1163, %f1144;
	ld.shared.f32 	%f1165, [%r15+36];
	fma.rn.f32 	%f1166, %f1146, %f1165, %f1164;
	ld.shared.f32 	%f1167, [%r19+40];
	ld.shared.f32 	%f1168, [%r21+40];
	ld.shared.f32 	%f1169, [%r12+200];
	fma.rn.f32 	%f1170, %f1167, %f1169, %f1150;
	ld.shared.f32 	%f1171, [%r15+40];
	fma.rn.f32 	%f1172, %f1168, %f1171, %f1170;
	ld.shared.f32 	%f1173, [%r12+204];
	fma.rn.f32 	%f1174, %f1167, %f1173, %f1154;
	ld.shared.f32 	%f1175, [%r15+44];
	fma.rn.f32 	%f1176, %f1168, %f1175, %f1174;
	ld.shared.f32 	%f1177, [%r12+208];
	fma.rn.f32 	%f1178, %f1167, %f1177, %f1158;
	ld.shared.f32 	%f1179, [%r15+48];
	fma.rn.f32 	%f1180, %f1168, %f1179, %f1178;
	ld.shared.f32 	%f1181, [%r12+212];
	fma.rn.f32 	%f1182, %f1167, %f1181, %f1162;
	ld.shared.f32 	%f1183, [%r15+52];
	fma.rn.f32 	%f1184, %f1168, %f1183, %f1182;
	ld.shared.f32 	%f1185, [%r12+216];
	fma.rn.f32 	%f1186, %f1167, %f1185, %f1166;
	ld.shared.f32 	%f1187, [%r15+56];
	fma.rn.f32 	%f1188, %f1168, %f1187, %f1186;
	ld.shared.f32 	%f1189, [%r19+60];
	ld.shared.f32 	%f1190, [%r21+60];
	ld.shared.f32 	%f1191, [%r12+300];
	fma.rn.f32 	%f1192, %f1189, %f1191, %f1172;
	ld.shared.f32 	%f1193, [%r15+60];
	fma.rn.f32 	%f1194, %f1190, %f1193, %f1192;
	ld.shared.f32 	%f1195, [%r12+304];
	fma.rn.f32 	%f1196, %f1189, %f1195, %f1176;
	ld.shared.f32 	%f1197, [%r15+64];
	fma.rn.f32 	%f1198, %f1190, %f1197, %f1196;
	ld.shared.f32 	%f1199, [%r12+308];
	fma.rn.f32 	%f1200, %f1189, %f1199, %f1180;
	ld.shared.f32 	%f1201, [%r15+68];
	fma.rn.f32 	%f1202, %f1190, %f1201, %f1200;
	ld.shared.f32 	%f1203, [%r12+312];
	fma.rn.f32 	%f1204, %f1189, %f1203, %f1184;
	ld.shared.f32 	%f1205, [%r15+72];
	fma.rn.f32 	%f1206, %f1190, %f1205, %f1204;
	ld.shared.f32 	%f1207, [%r12+316];
	fma.rn.f32 	%f1208, %f1189, %f1207, %f1188;
	ld.shared.f32 	%f1209, [%r15+76];
	fma.rn.f32 	%f1210, %f1190, %f1209, %f1208;
	ld.shared.f32 	%f1211, [%r19+80];
	ld.shared.f32 	%f1212, [%r21+80];
	ld.shared.f32 	%f1213, [%r12+400];
	fma.rn.f32 	%f1214, %f1211, %f1213, %f1194;
	ld.shared.f32 	%f1215, [%r15+80];
	fma.rn.f32 	%f1216, %f1212, %f1215, %f1214;
	ld.shared.f32 	%f1217, [%r12+404];
	fma.rn.f32 	%f1218, %f1211, %f1217, %f1198;
	ld.shared.f32 	%f1219, [%r15+84];
	fma.rn.f32 	%f1220, %f1212, %f1219, %f1218;
	ld.shared.f32 	%f1221, [%r12+408];
	fma.rn.f32 	%f1222, %f1211, %f1221, %f1202;
	ld.shared.f32 	%f1223, [%r15+88];
	fma.rn.f32 	%f1224, %f1212, %f1223, %f1222;
	ld.shared.f32 	%f1225, [%r12+412];
	fma.rn.f32 	%f1226, %f1211, %f1225, %f1206;
	ld.shared.f32 	%f1227, [%r15+92];
	fma.rn.f32 	%f1228, %f1212, %f1227, %f1226;
	ld.shared.f32 	%f1229, [%r12+416];
	fma.rn.f32 	%f1230, %f1211, %f1229, %f1210;
	ld.shared.f32 	%f1231, [%r15+96];
	fma.rn.f32 	%f1232, %f1212, %f1231, %f1230;
	ld.global.nc.f32 	%f1233, [%rd12+5000];
	add.s64 	%rd17, %rd6, %rd13;
	ld.global.f32 	%f1234, [%rd17+500];
	fma.rn.f32 	%f1235, %f1233, %f1092, %f1234;
	st.global.f32 	[%rd17+500], %f1235;
	ld.global.f32 	%f1236, [%rd17+1000];
	fma.rn.f32 	%f1237, %f1233, %f1093, %f1236;
	st.global.f32 	[%rd17+1000], %f1237;
	ld.global.f32 	%f1238, [%rd17+1500];
	fma.rn.f32 	%f1239, %f1233, %f1094, %f1238;
	st.global.f32 	[%rd17+1500], %f1239;
	ld.global.f32 	%f1240, [%rd17];
	fma.rn.f32 	%f1241, %f1233, %f1091, %f1240;
	st.global.f32 	[%rd17], %f1241;
	ld.global.f32 	%f1242, [%rd17+2000];
	fma.rn.f32 	%f1243, %f1233, %f1095, %f1242;
	st.global.f32 	[%rd17+2000], %f1243;
	add.s32 	%r23, %r17, 25;
	mul.wide.u32 	%rd18, %r23, 4;
	add.s64 	%rd19, %rd7, %rd18;
	ld.global.nc.f32 	%f1244, [%rd19+5000];
	ld.global.f32 	%f1245, [%rd17+600];
	fma.rn.f32 	%f1246, %f1244, %f1098, %f1245;
	st.global.f32 	[%rd17+600], %f1246;
	ld.global.f32 	%f1247, [%rd17+1100];
	fma.rn.f32 	%f1248, %f1244, %f1099, %f1247;
	st.global.f32 	[%rd17+1100], %f1248;
	ld.global.f32 	%f1249, [%rd17+1600];
	fma.rn.f32 	%f1250, %f1244, %f1100, %f1249;
	st.global.f32 	[%rd17+1600], %f1250;
	ld.global.f32 	%f1251, [%rd17+100];
	fma.rn.f32 	%f1252, %f1244, %f1097, %f1251;
	st.global.f32 	[%rd17+100], %f1252;
	ld.global.f32 	%f1253, [%rd17+2100];
	fma.rn.f32 	%f1254, %f1244, %f1101, %f1253;
	st.global.f32 	[%rd17+2100], %f1254;
	add.s32 	%r24, %r17, 50;
	mul.wide.u32 	%rd20, %r24, 4;
	add.s64 	%rd21, %rd7, %rd20;
	ld.global.nc.f32 	%f1255, [%rd21+5000];
	ld.global.f32 	%f1256, [%rd17+700];
	fma.rn.f32 	%f1257, %f1255, %f1104, %f1256;
	st.global.f32 	[%rd17+700], %f1257;
	ld.global.f32 	%f1258, [%rd17+1200];
	fma.rn.f32 	%f1259, %f1255, %f1105, %f1258;
	st.global.f32 	[%rd17+1200], %f1259;
	ld.global.f32 	%f1260, [%rd17+1700];
	fma.rn.f32 	%f1261, %f1255, %f1106, %f1260;
	st.global.f32 	[%rd17+1700], %f1261;
	ld.global.f32 	%f1262, [%rd17+200];
	fma.rn.f32 	%f1263, %f1255, %f1103, %f1262;
	st.global.f32 	[%rd17+200], %f1263;
	ld.global.f32 	%f1264, [%rd17+2200];
	fma.rn.f32 	%f1265, %f1255, %f1107, %f1264;
	st.global.f32 	[%rd17+2200], %f1265;
	add.s32 	%r25, %r17, 75;
	mul.wide.u32 	%rd22, %r25, 4;
	add.s64 	%rd23, %rd7, %rd22;
	ld.global.nc.f32 	%f1266, [%rd23+5000];
	ld.global.f32 	%f1267, [%rd17+800];
	fma.rn.f32 	%f1268, %f1266, %f1110, %f1267;
	st.global.f32 	[%rd17+800], %f1268;
	ld.global.f32 	%f1269, [%rd17+1300];
	fma.rn.f32 	%f1270, %f1266, %f1111, %f1269;
	st.global.f32 	[%rd17+1300], %f1270;
	ld.global.f32 	%f1271, [%rd17+1800];
	fma.rn.f32 	%f1272, %f1266, %f1112, %f1271;
	st.global.f32 	[%rd17+1800], %f1272;
	ld.global.f32 	%f1273, [%rd17+300];
	fma.rn.f32 	%f1274, %f1266, %f1109, %f1273;
	st.global.f32 	[%rd17+300], %f1274;
	ld.global.f32 	%f1275, [%rd17+2300];
	fma.rn.f32 	%f1276, %f1266, %f1113, %f1275;
	st.global.f32 	[%rd17+2300], %f1276;
	add.s32 	%r26, %r17, 100;
	mul.wide.u32 	%rd24, %r26, 4;
	add.s64 	%rd25, %rd7, %rd24;
	ld.global.nc.f32 	%f1277, [%rd25+5000];
	ld.global.f32 	%f1278, [%rd17+900];
	fma.rn.f32 	%f1279, %f1277, %f1220, %f1278;
	st.global.f32 	[%rd17+900], %f1279;
	ld.global.f32 	%f1280, [%rd17+1400];
	fma.rn.f32 	%f1281, %f1277, %f1224, %f1280;
	st.global.f32 	[%rd17+1400], %f1281;
	ld.global.f32 	%f1282, [%rd17+1900];
	fma.rn.f32 	%f1283, %f1277, %f1228, %f1282;
	st.global.f32 	[%rd17+1900], %f1283;
	ld.global.f32 	%f1284, [%rd17+400];
	fma.rn.f32 	%f1285, %f1277, %f1216, %f1284;
	st.global.f32 	[%rd17+400], %f1285;
	ld.global.f32 	%f1286, [%rd17+2400];
	fma.rn.f32 	%f1287, %f1277, %f1232, %f1286;
	st.global.f32 	[%rd17+2400], %f1287;
	ret;

}


// ===== COMPILED SASS (sm_100) =====

	.target	sm_100

	.elftype	@"ET_EXEC"


//--------------------- .note.nv.tkinfo           --------------------------
	.section	.note.nv.tkinfo,"",@"SHT_NOTE"
	.sectionflags	@"SHF_NOTE_NV_TKINFO"
	.tkinfo
        /*0018*/ 	.word	0x00000002
        /*0030*/ 	.string	""
        /*0030*/ 	.string	"ptxas"
        /*0030*/ 	.string	"Cuda compilation tools, release 13.0, V13.0.88"
        /*0030*/ 	.string	"Build cuda_13.0.r13.0/compiler.36424714_0"
        /*0030*/ 	.string	"-arch sm_100 -m 64 "



//--------------------- .note.nv.cuinfo           --------------------------
	.section	.note.nv.cuinfo,"",@"SHT_NOTE"
	.sectionflags	@"SHF_NOTE_NV_CUINFO"
        /*0018*/ 	.short	0x0002
        /*001a*/ 	.short	0x0064
        /*001c*/ 	.short	0x0082
	.zero		2


//--------------------- .nv.info                  --------------------------
	.section	.nv.info,"",@"SHT_CUDA_INFO"
	.align	4


	//----- nvinfo : EIATTR_REGCOUNT
	.align		4
        /*0000*/ 	.byte	0x04, 0x2f
        /*0002*/ 	.short	(.L_1 - .L_0)
	.align		4
.L_0:
        /*0004*/ 	.word	index@(_Z12volumerhs_v2ILi5ELi125ELi0ELi0ELi5EEvPfPKfS2_fS2_i)
        /*0008*/ 	.word	0x00000028


	//----- nvinfo : EIATTR_FRAME_SIZE
	.align		4
.L_1:
        /*000c*/ 	.byte	0x04, 0x11
        /*000e*/ 	.short	(.L_3 - .L_2)
	.align		4
.L_2:
        /*0010*/ 	.word	index@($__internal_3_$__cuda_sm3x_div_rn_noftz_f32_slowpath)
        /*0014*/ 	.word	0x00000000


	//----- nvinfo : EIATTR_FRAME_SIZE
	.align		4
.L_3:
        /*0018*/ 	.byte	0x04, 0x11
        /*001a*/ 	.short	(.L_5 - .L_4)
	.align		4
.L_4:
        /*001c*/ 	.word	index@($__internal_2_$__cuda_sm20_rcp_rn_f32_slowpath)
        /*0020*/ 	.word	0x00000000


	//----- nvinfo : EIATTR_FRAME_SIZE
	.align		4
.L_5:
        /*0024*/ 	.byte	0x04, 0x11
        /*0026*/ 	.short	(.L_7 - .L_6)
	.align		4
.L_6:
        /*0028*/ 	.word	index@(_Z12volumerhs_v2ILi5ELi125ELi0ELi0ELi5EEvPfPKfS2_fS2_i)
        /*002c*/ 	.word	0x00000000


	//----- nvinfo : EIATTR_REGCOUNT
	.align		4
.L_7:
        /*0030*/ 	.byte	0x04, 0x2f
        /*0032*/ 	.short	(.L_9 - .L_8)
	.align		4
.L_8:
        /*0034*/ 	.word	index@(_Z12volumerhs_v3ILi5ELi125ELi0ELi0ELi5EEvPfPKfS2_fS2_i)
        /*0038*/ 	.word	0x00000048


	//----- nvinfo : EIATTR_FRAME_SIZE
	.align		4
.L_9:
        /*003c*/ 	.byte	0x04, 0x11
        /*003e*/ 	.short	(.L_11 - .L_10)
	.align		4
.L_10:
        /*0040*/ 	.word	index@($__internal_1_$__cuda_sm3x_div_rn_noftz_f32_slowpath)
        /*0044*/ 	.word	0x00000000


	//----- nvinfo : EIATTR_FRAME_SIZE
	.align		4
.L_11:
        /*0048*/ 	.byte	0x04, 0x11
        /*004a*/ 	.short	(.L_13 - .L_12)
	.align		4
.L_12:
        /*004c*/ 	.word	index@($__internal_0_$__cuda_sm20_rcp_rn_f32_slowpath)
        /*0050*/ 	.word	0x00000000


	//----- nvinfo : EIATTR_FRAME_SIZE
	.align		4
.L_13:
        /*0054*/ 	.byte	0x04, 0x11
        /*0056*/ 	.short	(.L_15 - .L_14)
	.align		4
.L_14:
        /*0058*/ 	.word	index@(_Z12volumerhs_v3ILi5ELi125ELi0ELi0ELi5EEvPfPKfS2_fS2_i)
        /*005c*/ 	.word	0x00000000


	//----- nvinfo : EIATTR_MIN_STACK_SIZE
	.align		4
.L_15:
        /*0060*/ 	.byte	0x04, 0x12
        /*0062*/ 	.short	(.L_17 - .L_16)
	.align		4
.L_16:
        /*0064*/ 	.word	index@(_Z12volumerhs_v3ILi5ELi125ELi0ELi0ELi5EEvPfPKfS2_fS2_i)
        /*0068*/ 	.word	0x00000000


	//----- nvinfo : EIATTR_MIN_STACK_SIZE
	.align		4
.L_17:
        /*006c*/ 	.byte	0x04, 0x12
        /*006e*/ 	.short	(.L_19 - .L_18)
	.align		4
.L_18:
        /*0070*/ 	.word	index@(_Z12volumerhs_v2ILi5ELi125ELi0ELi0ELi5EEvPfPKfS2_fS2_i)
        /*0074*/ 	.word	0x00000000
.L_19:


//--------------------- .nv.compat                --------------------------
	.section	.nv.compat,"",@"SHT_CUDA_COMPAT_INFO"
	.align	4
        /*0000*/ 	.byte	0x02, 0x09, 0x00, 0x00, 0x02, 0x02, 0x01, 0x00, 0x02, 0x05, 0x05, 0x00, 0x03, 0x07, 0x01, 0x01
        /*0010*/ 	.byte	0x02, 0x03, 0x00, 0x00, 0x02, 0x06, 0x01, 0x00, 0x04, 0x0b, 0x08, 0x00, 0x01, 0x00, 0x00, 0x00
        /*0020*/ 	.byte	0x00, 0x00, 0x00, 0x00


//--------------------- .nv.info._Z12volumerhs_v3ILi5ELi125ELi0ELi0ELi5EEvPfPKfS2_fS2_i --------------------------
	.section	.nv.info._Z12volumerhs_v3ILi5ELi125ELi0ELi0ELi5EEvPfPKfS2_fS2_i,"",@"SHT_CUDA_INFO"
	.sectionflags	@""
	.align	4


	//----- nvinfo : EIATTR_CUDA_API_VERSION
	.align		4
        /*0000*/ 	.byte	0x04, 0x37
        /*0002*/ 	.short	(.L_21 - .L_20)
.L_20:
        /*0004*/ 	.word	0x00000082


	//----- nvinfo : EIATTR_KPARAM_INFO
	.align		4
.L_21:
        /*0008*/ 	.byte	0x04, 0x17
        /*000a*/ 	.short	(.L_23 - .L_22)
.L_22:
        /*000c*/ 	.word	0x00000000
        /*0010*/ 	.short	0x0005
        /*0012*/ 	.short	0x0028
        /*0014*/ 	.byte	0x00, 0xf0, 0x11, 0x00


	//----- nvinfo : EIATTR_KPARAM_INFO
	.align		4
.L_23:
        /*0018*/ 	.byte	0x04, 0x17
        /*001a*/ 	.short	(.L_25 - .L_24)
.L_24:
        /*001c*/ 	.word	0x00000000
        /*0020*/ 	.short	0x0004
        /*0022*/ 	.short	0x0020
        /*0024*/ 	.byte	0x00, 0xf5, 0x21, 0x00


	//----- nvinfo : EIATTR_KPARAM_INFO
	.align		4
.L_25:
        /*0028*/ 	.byte	0x04, 0x17
        /*002a*/ 	.short	(.L_27 - .L_26)
.L_26:
        /*002c*/ 	.word	0x00000000
        /*0030*/ 	.short	0x0003
        /*0032*/ 	.short	0x0018
        /*0034*/ 	.byte	0x00, 0xf0, 0x11, 0x00


	//----- nvinfo : EIATTR_KPARAM_INFO
	.align		4
.L_27:
        /*0038*/ 	.byte	0x04, 0x17
        /*003a*/ 	.short	(.L_29 - .L_28)
.L_28:
        /*003c*/ 	.word	0x00000000
        /*0040*/ 	.short	0x0002
        /*0042*/ 	.short	0x0010
        /*0044*/ 	.byte	0x00, 0xf5, 0x21, 0x00


	//----- nvinfo : EIATTR_KPARAM_INFO
	.align		4
.L_29:
        /*0048*/ 	.byte	0x04, 0x17
        /*004a*/ 	.short	(.L_31 - .L_30)
.L_30:
        /*004c*/ 	.word	0x00000000
        /*0050*/ 	.short	0x0001
        /*0052*/ 	.short	0x0008
        /*0054*/ 	.byte	0x00, 0xf5, 0x21, 0x00


	//----- nvinfo : EIATTR_KPARAM_INFO
	.align		4
.L_31:
        /*0058*/ 	.byte	0x04, 0x17
        /*005a*/ 	.short	(.L_33 - .L_32)
.L_32:
        /*005c*/ 	.word	0x00000000
        /*0060*/ 	.short	0x0000
        /*0062*/ 	.short	0x0000
        /*0064*/ 	.byte	0x00, 0xf5, 0x21, 0x00


	//----- nvinfo : EIATTR_SPARSE_MMA_MASK
	.align		4
.L_33:
        /*0068*/ 	.byte	0x03, 0x50
        /*006a*/ 	.short	0x0000


	//----- nvinfo : EIATTR_MAXREG_COUNT
	.align		4
        /*006c*/ 	.byte	0x03, 0x1b
        /*006e*/ 	.short	0x00ff


	//----- nvinfo : EIATTR_NUM_BARRIERS
	.align		4
        /*0070*/ 	.byte	0x02, 0x4c
        /*0072*/ 	.byte	0x01
	.zero		1


	//----- nvinfo : EIATTR_MERCURY_ISA_VERSION
	.align		4
        /*0074*/ 	.byte	0x03, 0x5f
        /*0076*/ 	.short	0x0101


	//----- nvinfo : EIATTR_UNUSED_LOAD_BYTE_OFFSET
	.align		4
        /*0078*/ 	.byte	0x04, 0x44
        /*007a*/ 	.short	(.L_35 - .L_34)


	//   ....[0]....
.L_34:
        /*007c*/ 	.word	0x00001be0
        /*0080*/ 	.word	0x0000fff0


	//   ....[1]....
        /*0084*/ 	.word	0x00002dc0
        /*0088*/ 	.word	0x00000fff


	//----- nvinfo : EIATTR_VRC_CTA_INIT_COUNT
	.align		4
.L_35:
        /*008c*/ 	.byte	0x02, 0x4a
	.zero		1
	.zero		1


	//----- nvinfo : EIATTR_EXIT_INSTR_OFFSETS
	.align		4
        /*0090*/ 	.byte	0x04, 0x1c
        /*0092*/ 	.short	(.L_37 - .L_36)


	//   ....[0]....
.L_36:
        /*0094*/ 	.word	0x000060a0


	//----- nvinfo : EIATTR_CRS_STACK_SIZE
	.align		4
.L_37:
        /*0098*/ 	.byte	0x04, 0x1e
        /*009a*/ 	.short	(.L_39 - .L_38)
.L_38:
        /*009c*/ 	.word	0x00000000


	//----- nvinfo : EIATTR_CBANK_PARAM_SIZE
	.align		4
.L_39:
        /*00a0*/ 	.byte	0x03, 0x19
        /*00a2*/ 	.short	0x002c


	//----- nvinfo : EIATTR_PARAM_CBANK
	.align		4
        /*00a4*/ 	.byte	0x04, 0x0a
        /*00a6*/ 	.short	(.L_41 - .L_40)
	.align		4
.L_40:
        /*00a8*/ 	.word	index@(.nv.constant0._Z12volumerhs_v3ILi5ELi125ELi0ELi0ELi5EEvPfPKfS2_fS2_i)
        /*00ac*/ 	.short	0x0380
        /*00ae*/ 	.short	0x002c


	//----- nvinfo : EIATTR_SW_WAR
	.align		4
.L_41:
        /*00b0*/ 	.byte	0x04, 0x36
        /*00b2*/ 	.short	(.L_43 - .L_42)
.L_42:
        /*00b4*/ 	.word	0x00000008
.L_43:


//--------------------- .nv.info._Z12volumerhs_v2ILi5ELi125ELi0ELi0ELi5EEvPfPKfS2_fS2_i --------------------------
	.section	.nv.info._Z12volumerhs_v2ILi5ELi125ELi0ELi0ELi5EEvPfPKfS2_fS2_i,"",@"SHT_CUDA_INFO"
	.sectionflags	@""
	.align	4


	//----- nvinfo : EIATTR_CUDA_API_VERSION
	.align		4
        /*0000*/ 	.byte	0x04, 0x37
        /*0002*/ 	.short	(.L_45 - .L_44)
.L_44:
        /*0004*/ 	.word	0x00000082


	//----- nvinfo : EIATTR_KPARAM_INFO
	.align		4
.L_45:
        /*0008*/ 	.byte	0x04, 0x17
        /*000a*/ 	.short	(.L_47 - .L_46)
.L_46:
        /*000c*/ 	.word	0x00000000
        /*0010*/ 	.short	0x0005
        /*0012*/ 	.short	0x0028
        /*0014*/ 	.byte	0x00, 0xf0, 0x11, 0x00


	//----- nvinfo : EIATTR_KPARAM_INFO
	.align		4
.L_47:
        /*0018*/ 	.byte	0x04, 0x17
        /*001a*/ 	.short	(.L_49 - .L_48)
.L_48:
        /*001c*/ 	.word	0x00000000
        /*0020*/ 	.short	0x0004
        /*0022*/ 	.short	0x0020
        /*0024*/ 	.byte	0x00, 0xf5, 0x21, 0x00


	//----- nvinfo : EIATTR_KPARAM_INFO
	.align		4
.L_49:
        /*0028*/ 	.byte	0x04, 0x17
        /*002a*/ 	.short	(.L_51 - .L_50)
.L_50:
        /*002c*/ 	.word	0x00000000
        /*0030*/ 	.short	0x0003
        /*0032*/ 	.short	0x0018
        /*0034*/ 	.byte	0x00, 0xf0, 0x11, 0x00


	//----- nvinfo : EIATTR_KPARAM_INFO
	.align		4
.L_51:
        /*0038*/ 	.byte	0x04, 0x17
        /*003a*/ 	.short	(.L_53 - .L_52)
.L_52:
        /*003c*/ 	.word	0x00000000
        /*0040*/ 	.short	0x0002
        /*0042*/ 	.short	0x0010
        /*0044*/ 	.byte	0x00, 0xf5, 0x21, 0x00


	//----- nvinfo : EIATTR_KPARAM_INFO
	.align		4
.L_53:
        /*0048*/ 	.byte	0x04, 0x17
        /*004a*/ 	.short	(.L_55 - .L_54)
.L_54:
        /*004c*/ 	.word	0x00000000
        /*0050*/ 	.short	0x0001
        /*0052*/ 	.short	0x0008
        /*0054*/ 	.byte	0x00, 0xf5, 0x21, 0x00


	//----- nvinfo : EIATTR_KPARAM_INFO
	.align		4
.L_55:
        /*0058*/ 	.byte	0x04, 0x17
        /*005a*/ 	.short	(.L_57 - .L_56)
.L_56:
        /*005c*/ 	.word	0x00000000
        /*0060*/ 	.short	0x0000
        /*0062*/ 	.short	0x0000
        /*0064*/ 	.byte	0x00, 0xf5, 0x21, 0x00


	//----- nvinfo : EIATTR_SPARSE_MMA_MASK
	.align		4
.L_57:
        /*0068*/ 	.byte	0x03, 0x50
        /*006a*/ 	.short	0x0000


	//----- nvinfo : EIATTR_MAXREG_COUNT
	.align		4
        /*006c*/ 	.byte	0x03, 0x1b
        /*006e*/ 	.short	0x00ff


	//----- nvinfo : EIATTR_NUM_BARRIERS
	.align		4
        /*0070*/ 	.byte	0x02, 0x4c
        /*0072*/ 	.byte	0x01
	.zero		1


	//----- nvinfo : EIATTR_MERCURY_ISA_VERSION
	.align		4
        /*0074*/ 	.byte	0x03, 0x5f
        /*0076*/ 	.short	0x0101


	//----- nvinfo : EIATTR_VRC_CTA_INIT_COUNT
	.align		4
        /*0078*/ 	.byte	0x02, 0x4a
	.zero		1
	.zero		1


	//----- nvinfo : EIATTR_EXIT_INSTR_OFFSETS
	.align		4
        /*007c*/ 	.byte	0x04, 0x1c
        /*007e*/ 	.short	(.L_59 - .L_58)


	//   ....[0]....
.L_58:
        /*0080*/ 	.word	0x00001850


	//----- nvinfo : EIATTR_CRS_STACK_SIZE
	.align		4
.L_59:
        /*0084*/ 	.byte	0x04, 0x1e
        /*0086*/ 	.short	(.L_61 - .L_60)
.L_60:
        /*0088*/ 	.word	0x00000000


	//----- nvinfo : EIATTR_CBANK_PARAM_SIZE
	.align		4
.L_61:
        /*008c*/ 	.byte	0x03, 0x19
        /*008e*/ 	.short	0x002c


	//----- nvinfo : EIATTR_PARAM_CBANK
	.align		4
        /*0090*/ 	.byte	0x04, 0x0a
        /*0092*/ 	.short	(.L_63 - .L_62)
	.align		4
.L_62:
        /*0094*/ 	.word	index@(.nv.constant0._Z12volumerhs_v2ILi5ELi125ELi0ELi0ELi5EEvPfPKfS2_fS2_i)
        /*0098*/ 	.short	0x0380
        /*009a*/ 	.short	0x002c


	//----- nvinfo : EIATTR_SW_WAR
	.align		4
.L_63:
        /*009c*/ 	.byte	0x04, 0x36
        /*009e*/ 	.short	(.L_65 - .L_64)
.L_64:
        /*00a0*/ 	.word	0x00000008
.L_65:


//--------------------- .nv.callgraph             --------------------------
	.section	.nv.callgraph,"",@"SHT_CUDA_CALLGRAPH"
	.align	4
	.sectionentsize	8
	.align		4
        /*0000*/ 	.word	0x00000000
	.align		4
        /*0004*/ 	.word	0xffffffff
	.align		4
        /*0008*/ 	.word	0x00000000
	.align		4
        /*000c*/ 	.word	0xfffffffe
	.align		4
        /*0010*/ 	.word	0x00000000
	.align		4
        /*0014*/ 	.word	0xfffffffd
	.align		4
        /*0018*/ 	.word	0x00000000
	.align		4
        /*001c*/ 	.word	0xfffffffc


//--------------------- .text._Z12volumerhs_v3ILi5ELi125ELi0ELi0ELi5EEvPfPKfS2_fS2_i --------------------------
	.section	.text._Z12volumerhs_v3ILi5ELi125ELi0ELi0ELi5EEvPfPKfS2_fS2_i,"ax",@progbits
	.align	128
        .global         _Z12volumerhs_v3ILi5ELi125ELi0ELi0ELi5EEvPfPKfS2_fS2_i
        .type           _Z12volumerhs_v3ILi5ELi125ELi0ELi0ELi5EEvPfPKfS2_fS2_i,@function
        .size           _Z12volumerhs_v3ILi5ELi125ELi0ELi0ELi5EEvPfPKfS2_fS2_i,(.L_x_63 - _Z12volumerhs_v3ILi5ELi125ELi0ELi0ELi5EEvPfPKfS2_fS2_i)
        .other          _Z12volumerhs_v3ILi5ELi125ELi0ELi0ELi5EEvPfPKfS2_fS2_i,@"STO_CUDA_ENTRY STV_DEFAULT"
_Z12volumerhs_v3ILi5ELi125ELi0ELi0ELi5EEvPfPKfS2_fS2_i:
.text._Z12volumerhs_v3ILi5ELi125ELi0ELi0ELi5EEvPfPKfS2_fS2_i:
[----:B------:R-:W-:Y:S01]  /*0000*/  LDC R1, c[0x0][0x37c] ;  /* 0x0000df00ff017b82 */ /* 0x000fe20000000800 */
[----:B------:R-:W0:Y:S07]  /*0010*/  S2R R2, SR_TID.Y ;  /* 0x0000000000027919 */ /* 0x000e2e0000002200 */
[----:B------:R-:W1:Y:S01]  /*0020*/  LDC.64 R8, c[0x0][0x388] ;  /* 0x0000e200ff087b82 */ /* 0x000e620000000a00 */
[----:B------:R-:W2:Y:S01]  /*0030*/  LDCU.64 UR6, c[0x0][0x358] ;  /* 0x00006b00ff0677ac */ /* 0x000ea20008000a00 */
[----:B------:R-:W0:Y:S01]  /*0040*/  S2R R3, SR_TID.X ;  /* 0x0000000000037919 */ /* 0x000e220000002100 */
[----:B------:R-:W3:Y:S05]  /*0050*/  S2R R11, SR_CTAID.X ;  /* 0x00000000000b7919 */ /* 0x000eea0000002500 */
[----:B------:R-:W4:Y:S08]  /*0060*/  LDC.64 R4, c[0x0][0x3a0] ;  /* 0x0000e800ff047b82 */ /* 0x000f300000000a00 */
[----:B------:R-:W4:Y:S01]  /*0070*/  LDC.64 R34, c[0x0][0x390] ;  /* 0x0000e400ff227b82 */ /* 0x000f220000000a00 */
[----:B0-----:R-:W-:-:S04]  /*0080*/  IMAD R16, R2, 0x5, R3 ;  /* 0x0000000502107824 */ /* 0x001fc800078e0203 */
[----:B---3--:R-:W-:-:S04]  /*0090*/  IMAD R7, R11, 0x6d6, R16 ;  /* 0x000006d60b077824 */ /* 0x008fc800078e0210 */
[----:B------:R-:W-:-:S04]  /*00a0*/  IMAD R6, R11, -0x465, R7 ;  /* 0xfffffb9b0b067824 */ /* 0x000fc800078e0207 */
[----:B-1----:R-:W-:-:S05]  /*00b0*/  IMAD.WIDE.U32 R8, R6, 0x4, R8 ;  /* 0x0000000406087825 */ /* 0x002fca00078e0008 */
[----:B--2---:R-:W2:Y:S01]  /*00c0*/  LDG.E.CONSTANT R27, desc[UR6][R8.64] ;  /* 0x00000006081b7981 */ /* 0x004ea2000c1e9900 */
[----:B----4-:R-:W-:-:S03]  /*00d0*/  IMAD.WIDE.U32 R4, R16, 0x4, R4 ;  /* 0x0000000410047825 */ /* 0x010fc600078e0004 */
[----:B------:R-:W3:Y:S04]  /*00e0*/  LDG.E.CONSTANT R28, desc[UR6][R8.64+0x3e8] ;  /* 0x0003e806081c7981 */ /* 0x000ee8000c1e9900 */
[----:B------:R-:W4:Y:S04]  /*00f0*/  LDG.E.CONSTANT R13, desc[UR6][R8.64+0x1f4] ;  /* 0x0001f406080d7981 */ /* 0x000f28000c1e9900 */
[----:B------:R-:W4:Y:S04]  /*0100*/  LDG.E.CONSTANT R12, desc[UR6][R8.64+0x5dc] ;  /* 0x0005dc06080c7981 */ /* 0x000f28000c1e9900 */
[----:B------:R0:W4:Y:S01]  /*0110*/  LDG.E.CONSTANT R4, desc[UR6][R4.64] ;  /* 0x0000000604047981 */ /* 0x000122000c1e9900 */
[----:B------:R-:W-:Y:S01]  /*0120*/  IMAD.WIDE.U32 R34, R7, 0x4, R34 ;  /* 0x0000000407227825 */ /* 0x000fe200078e0022 */
[----:B------:R-:W1:Y:S04]  /*0130*/  S2R R22, SR_CgaCtaId ;  /* 0x0000000000167919 */ /* 0x000e680000008800 */
[----:B------:R-:W5:Y:S04]  /*0140*/  LDG.E.CONSTANT R26, desc[UR6][R34.64+0x1194] ;  /* 0x00119406221a7981 */ /* 0x000f68000c1e9900 */
        /* <DEDUP_REMOVED lines=10> */
[----:B------:R1:W5:Y:S01]  /*01f0*/  LDG.E.CONSTANT R10, desc[UR6][R8.64+0x7d0] ;  /* 0x0007d006080a7981 */ /* 0x000362000c1e9900 */
[----:B0-----:R-:W-:-:S04]  /*0200*/  MOV R5, 0x400 ;  /* 0x0000040000057802 */ /* 0x001fc80000000f00 */
[----:B-1----:R-:W-:-:S05]  /*0210*/  LEA R9, R22, R5, 0x18 ;  /* 0x0000000516097211 */ /* 0x002fca00078ec0ff */
[----:B------:R-:W-:-:S05]  /*0220*/  IMAD R32, R2, 0x14, R9 ;  /* 0x0000001402207824 */ /* 0x000fca00078e0209 */
[----:B------:R-:W-:Y:S01]  /*0230*/  LEA R9, R3, R32, 0x2 ;  /* 0x0000002003097211 */ /* 0x000fe200078e10ff */
[----:B------:R-:W-:Y:S01]  /*0240*/  BSSY.RECONVERGENT B0, `(.L_x_0) ;  /* 0x000001a000007945 */ /* 0x000fe20003800200 */
[----:B--2---:R-:W-:-:S04]  /*0250*/  FADD R61, R27, R27 ;  /* 0x0000001b1b3d7221 */ /* 0x004fc80000000000 */
[----:B------:R-:W0:Y:S01]  /*0260*/  MUFU.RCP R8, R61 ;  /* 0x0000003d00087308 */ /* 0x000e220000001000 */
[----:B---3--:R-:W-:-:S04]  /*0270*/  FMUL R0, R28, R28 ;  /* 0x0000001c1c007220 */ /* 0x008fc80000400000 */
[----:B----4-:R-:W-:-:S04]  /*0280*/  FFMA R19, R13, R13, R0 ;  /* 0x0000000d0d137223 */ /* 0x010fc80000000000 */
[----:B------:R-:W-:-:S04]  /*0290*/  FFMA R0, R12, R12, R19 ;  /* 0x0000000c0c007223 */ /* 0x000fc80000000013 */
[----:B------:R-:W1:Y:S01]  /*02a0*/  FCHK P0, R0, R61 ;  /* 0x0000003d00007302 */ /* 0x000e620000000000 */
[----:B0-----:R-:W-:Y:S01]  /*02b0*/  FFMA R21, -R61, R8, 1 ;  /* 0x3f8000003d157423 */ /* 0x001fe20000000108 */
[----:B------:R-:W-:-:S03]  /*02c0*/  IADD3 R19, PT, PT, R5, 0x258, RZ ;  /* 0x0000025805137810 */ /* 0x000fc60007ffe0ff */
[----:B------:R-:W-:Y:S01]  /*02d0*/  FFMA R21, R8, R21, R8 ;  /* 0x0000001508157223 */ /* 0x000fe20000000008 */
[----:B------:R-:W-:-:S03]  /*02e0*/  IADD3 R8, PT, PT, R5, 0x64, RZ ;  /* 0x0000006405087810 */ /* 0x000fc60007ffe0ff */
[----:B------:R-:W-:Y:S01]  /*02f0*/  FFMA R20, R0, R21, RZ ;  /* 0x0000001500147223 */ /* 0x000fe200000000ff */
[C---:B------:R-:W-:Y:S02]  /*0300*/  LEA R5, R22.reuse, R8, 0x18 ;  /* 0x0000000816057211 */ /* 0x040fe400078ec0ff */
[----:B------:R-:W-:Y:S01]  /*0310*/  LEA R8, R22, R19, 0x18 ;  /* 0x0000001316087211 */ /* 0x000fe200078ec0ff */
[----:B------:R0:W-:Y:S02]  /*0320*/  STS [R9], R4 ;  /* 0x0000000409007388 */ /* 0x0001e40000000800 */
[----:B------:R-:W-:Y:S02]  /*0330*/  IMAD R5, R2, 0x14, R5 ;  /* 0x0000001402057824 */ /* 0x000fe400078e0205 */
[----:B0-----:R-:W-:Y:S01]  /*0340*/  FFMA R9, -R61, R20, R0 ;  /* 0x000000143d097223 */ /* 0x001fe20000000100 */
[----:B------:R-:W-:-:S03]  /*0350*/  IMAD R4, R3, 0x64, R8 ;  /* 0x0000006403047824 */ /* 0x000fc600078e0208 */
[----:B------:R-:W-:Y:S01]  /*0360*/  FFMA R21, R21, R9, R20 ;  /* 0x0000000915157223 */ /* 0x000fe20000000014 */
[----:B------:R-:W-:Y:S02]  /*0370*/  IMAD R9, R3, 0x64, R5 ;  /* 0x0000006403097824 */ /* 0x000fe400078e0205 */
[----:B------:R-:W-:Y:S01]  /*0380*/  IMAD R8, R2, 0x14, R4 ;  /* 0x0000001402087824 */ /* 0x000fe200078e0204 */
[----:B------:R-:W-:Y:S06]  /*0390*/  BAR.SYNC.DEFER_BLOCKING 0x0 ;  /* 0x0000000000007b1d */ /* 0x000fec0000010000 */
[----:B-1----:R-:W-:Y:S05]  /*03a0*/  @!P0 BRA `(.L_x_1) ;  /* 0x00000000000c8947 */ /* 0x002fea0003800000 */
[----:B------:R-:W-:-:S07]  /*03b0*/  MOV R20, 0x3d0 ;  /* 0x000003d000147802 */ /* 0x000fce0000000f00 */
[----:B-----5:R-:W-:Y:S05]  /*03c0*/  CALL.REL.NOINC `($__internal_1_$__cuda_sm3x_div_rn_noftz_f32_slowpath) ;  /* 0x0000006000087944 */ /* 0x020fea0003c00000 */
[----:B------:R-:W-:-:S07]  /*03d0*/  MOV R21, R0 ;  /* 0x0000000000157202 */ /* 0x000fce0000000f00 */
.L_x_1:
[----:B------:R-:W-:Y:S05]  /*03e0*/  BSYNC.RECONVERGENT B0 ;  /* 0x0000000000007941 */ /* 0x000fea0003800200 */
.L_x_0:
[----:B------:R-:W0:Y:S01]  /*03f0*/  LDCU UR4, c[0x0][0x398] ;  /* 0x00007300ff0477ac */ /* 0x000e220008000800 */
[----:B------:R-:W-:Y:S01]  /*0400*/  IADD3 R0, PT, PT, R27, 0x1800000, RZ ;  /* 0x018000001b007810 */ /* 0x000fe20007ffe0ff */
[----:B-----5:R-:W-:Y:S01]  /*0410*/  FADD R21, R10, -R21 ;  /* 0x800000150a157221 */ /* 0x020fe20000000000 */
[----:B------:R-:W-:Y:S02]  /*0420*/  BSSY.RECONVERGENT B0, `(.L_x_2) ;  /* 0x0000010000007945 */ /* 0x000fe40003800200 */
[----:B------:R-:W-:-:S04]  /*0430*/  LOP3.LUT R19, R0, 0x7f800000, RZ, 0xc0, !PT ;  /* 0x7f80000000137812 */ /* 0x000fc800078ec0ff */
[----:B------:R-:W-:Y:S01]  /*0440*/  ISETP.GT.U32.AND P0, PT, R19, 0x1ffffff, PT ;  /* 0x01ffffff1300780c */ /* 0x000fe20003f04070 */
[----:B0-----:R-:W-:-:S04]  /*0450*/  FMUL R0, R27, UR4 ;  /* 0x000000041b007c20 */ /* 0x001fc80008400000 */
[----:B------:R-:W-:-:S04]  /*0460*/  FFMA R0, -R18, R0, R21 ;  /* 0x0000000012007223 */ /* 0x000fc80000000115 */
[----:B------:R-:W-:-:S04]  /*0470*/  FMUL R38, R0, 0.40000000596046447754 ;  /* 0x3ecccccd00267820 */ /* 0x000fc80000400000 */
[----:B------:R-:W-:Y:S05]  /*0480*/  @P0 BRA `(.L_x_3) ;  /* 0x0000000000140947 */ /* 0x000fea0003800000 */
[----:B------:R-:W-:Y:S02]  /*0490*/  MOV R61, R27 ;  /* 0x0000001b003d7202 */ /* 0x000fe40000000f00 */
[----:B------:R-:W-:-:S07]  /*04a0*/  MOV R22, 0x4c0 ;  /* 0x000004c000167802 */ /* 0x000fce0000000f00 */
[----:B------:R-:W-:Y:S05]  /*04b0*/  CALL.REL.NOINC `($__internal_0_$__cuda_sm20_rcp_rn_f32_slowpath) ;  /* 0x0000005800fc7944 */ /* 0x000fea0003c00000 */
[----:B------:R-:W-:Y:S01]  /*04c0*/  MOV R49, R21 ;  /* 0x0000001500317202 */ /* 0x000fe20000000f00 */
[----:B------:R-:W-:Y:S06]  /*04d0*/  BRA `(.L_x_4) ;  /* 0x0000000000107947 */ /* 0x000fec0003800000 */
.L_x_3:
[----:B------:R-:W0:Y:S02]  /*04e0*/  MUFU.RCP R0, R27 ;  /* 0x0000001b00007308 */ /* 0x000e240000001000 */
[----:B0-----:R-:W-:-:S04]  /*04f0*/  FFMA R18, R27, R0, -1 ;  /* 0xbf8000001b127423 */ /* 0x001fc80000000000 */
[----:B------:R-:W-:-:S04]  /*0500*/  FADD.FTZ R49, -R18, -RZ ;  /* 0x800000ff12317221 */ /* 0x000fc80000010100 */
[----:B------:R-:W-:-:S07]  /*0510*/  FFMA R49, R0, R49, R0 ;  /* 0x0000003100317223 */ /* 0x000fce0000000000 */
.L_x_4:
[----:B------:R-:W-:Y:S05]  /*0520*/  BSYNC.RECONVERGENT B0 ;  /* 0x0000000000007941 */ /* 0x000fea0003800200 */
.L_x_2:
[----:B------:R-:W0:Y:S01]  /*0530*/  LDC.64 R52, c[0x0][0x388] ;  /* 0x0000e200ff347b82 */ /* 0x000e220000000a00 */
[----:B------:R-:W-:Y:S02]  /*0540*/  IMAD R11, R11, 0x271, R16 ;  /* 0x000002710b0b7824 */ /* 0x000fe400078e0210 */
[----:B------:R-:W-:Y:S01]  /*0550*/  FADD R0, R10, R38 ;  /* 0x000000260a007221 */ /* 0x000fe20000000000 */
[----:B------:R1:W5:Y:S04]  /*0560*/  LDG.E.CONSTANT R18, desc[UR6][R34.64+0x11f8] ;  /* 0x0011f80622127981 */ /* 0x000368000c1e9900 */
[----:B------:R1:W5:Y:S04]  /*0570*/  LDG.E.CONSTANT R56, desc[UR6][R34.64+0x64] ;  /* 0x0000640622387981 */ /* 0x000368000c1e9900 */
[----:B------:R1:W5:Y:S04]  /*0580*/  LDG.E.CONSTANT R55, desc[UR6][R34.64+0x640] ;  /* 0x0006400622377981 */ /* 0x000368000c1e9900 */
[----:B------:R1:W5:Y:S04]  /*0590*/  LDG.E.CONSTANT R47, desc[UR6][R34.64+0xc1c] ;  /* 0x000c1c06222f7981 */ /* 0x000368000c1e9900 */
[----:B------:R1:W5:Y:S04]  /*05a0*/  LDG.E.CONSTANT R46, desc[UR6][R34.64+0x258] ;  /* 0x00025806222e7981 */ /* 0x000368000c1e9900 */
[----:B------:R1:W5:Y:S01]  /*05b0*/  LDG.E.CONSTANT R45, desc[UR6][R34.64+0x834] ;  /* 0x00083406222d7981 */ /* 0x000362000c1e9900 */
[----:B0-----:R-:W-:-:S03]  /*05c0*/  IMAD.WIDE.U32 R52, R11, 0x4, R52 ;  /* 0x000000040b347825 */ /* 0x001fc600078e0034 */
[----:B------:R1:W5:Y:S04]  /*05d0*/  LDG.E.CONSTANT R44, desc[UR6][R34.64+0xe10] ;  /* 0x000e1006222c7981 */ /* 0x000368000c1e9900 */
[----:B------:R-:W2:Y:S04]  /*05e0*/  LDG.E.CONSTANT R24, desc[UR6][R52.64+0x64] ;  /* 0x0000640634187981 */ /* 0x000ea8000c1e9900 */
[----:B------:R-:W3:Y:S04]  /*05f0*/  LDG.E.CONSTANT R25, desc[UR6][R52.64+0x44c] ;  /* 0x00044c0634197981 */ /* 0x000ee8000c1e9900 */
[----:B------:R-:W4:Y:S01]  /*0600*/  LDG.E.CONSTANT R41, desc[UR6][R52.64+0x258] ;  /* 0x0002580634297981 */ /* 0x000f22000c1e9900 */
[----:B------:R-:W-:-:S03]  /*0610*/  FMUL R21, R13, R49 ;  /* 0x000000310d157220 */ /* 0x000fc60000400000 */
[----:B------:R-:W4:Y:S01]  /*0620*/  LDG.E.CONSTANT R10, desc[UR6][R52.64+0x640] ;  /* 0x00064006340a7981 */ /* 0x000f22000c1e9900 */
[----:B------:R-:W-:Y:S01]  /*0630*/  FMUL R23, R28, R49 ;  /* 0x000000311c177220 */ /* 0x000fe20000400000 */
[----:B------:R-:W-:Y:S02]  /*0640*/  FMUL R50, R36, R28 ;  /* 0x0000001c24327220 */ /* 0x000fe40000400000 */
[----:B------:R1:W5:Y:S04]  /*0650*/  LDG.E.CONSTANT R16, desc[UR6][R34.64+0x44c] ;  /* 0x00044c0622107981 */ /* 0x000368000c1e9900 */
[----:B------:R1:W5:Y:S04]  /*0660*/  LDG.E.CONSTANT R11, desc[UR6][R34.64+0xa28] ;  /* 0x000a2806220b7981 */ /* 0x000368000c1e9900 */
[----:B------:R1:W5:Y:S04]  /*0670*/  LDG.E.CONSTANT R19, desc[UR6][R34.64+0x1004] ;  /* 0x0010040622137981 */ /* 0x000368000c1e9900 */
[----:B------:R1:W5:Y:S04]  /*0680*/  LDG.E.CONSTANT R57, desc[UR6][R34.64+0x19c8] ;  /* 0x0019c80622397981 */ /* 0x000368000c1e9900 */
[----:B------:R1:W5:Y:S01]  /*0690*/  LDG.E.CONSTANT R42, desc[UR6][R52.64+0x834] ;  /* 0x00083406342a7981 */ /* 0x000362000c1e9900 */
[-CC-:B------:R-:W-:Y:S01]  /*06a0*/  FFMA R22, R13, R21.reuse, R38.reuse ;  /* 0x000000150d167223 */ /* 0x180fe20000000026 */
[-C--:B------:R-:W-:Y:S01]  /*06b0*/  FMUL R48, R28, R21.reuse ;  /* 0x000000151c307220 */ /* 0x080fe20000400000 */
[----:B------:R-:W-:Y:S01]  /*06c0*/  FMUL R40, R12, R21 ;  /* 0x000000150c287220 */ /* 0x000fe20000400000 */
[----:B------:R-:W-:Y:S01]  /*06d0*/  FMUL R20, R21, R0 ;  /* 0x0000000015147220 */ /* 0x000fe20000400000 */
[-C--:B------:R-:W-:Y:S01]  /*06e0*/  FFMA R39, R28, R23.reuse, R38 ;  /* 0x000000171c277223 */ /* 0x080fe20000000026 */
[-C--:B------:R-:W-:Y:S01]  /*06f0*/  FMUL R21, R13, R23.reuse ;  /* 0x000000170d157220 */ /* 0x080fe20000400000 */
[-C--:B------:R-:W-:Y:S01]  /*0700*/  FMUL R43, R12, R23.reuse ;  /* 0x000000170c2b7220 */ /* 0x080fe20000400000 */
[----:B------:R-:W-:Y:S01]  /*0710*/  FMUL R23, R0, R23 ;  /* 0x0000001700177220 */ /* 0x000fe20000400000 */
[----:B------:R-:W0:Y:S01]  /*0720*/  S2UR UR5, SR_CgaCtaId ;  /* 0x00000000000579c3 */ /* 0x000e220000008800 */
[-C--:B------:R-:W-:Y:S01]  /*0730*/  FMUL R51, R37, R22.reuse ;  /* 0x0000001625337220 */ /* 0x080fe20000400000 */
[C---:B------:R-:W-:Y:S01]  /*0740*/  FMUL R54, R36.reuse, R39 ;  /* 0x0000002724367220 */ /* 0x040fe20000400000 */
[C---:B------:R-:W-:Y:S01]  /*0750*/  FMUL R59, R36.reuse, R43 ;  /* 0x0000002b243b7220 */ /* 0x040fe20000400000 */
[C---:B------:R-:W-:Y:S01]  /*0760*/  FMUL R61, R36.reuse, R23 ;  /* 0x00000017243d7220 */ /* 0x040fe20000400000 */
[----:B------:R-:W-:Y:S01]  /*0770*/  FMUL R63, R31, R22 ;  /* 0x000000161f3f7220 */ /* 0x000fe20000400000 */
[----:B------:R-:W-:Y:S01]  /*0780*/  FFMA R58, R36, R21, R51 ;  /* 0x00000015243a7223 */ /* 0x000fe20000000033 */
[C---:B------:R-:W-:Y:S01]  /*0790*/  FMUL R65, R30.reuse, R39 ;  /* 0x000000271e417220 */ /* 0x040fe20000400000 */
[C---:B------:R-:W-:Y:S01]  /*07a0*/  FMUL R36, R30.reuse, R28 ;  /* 0x0000001c1e247220 */ /* 0x040fe20000400000 */
[C---:B------:R-:W-:Y:S01]  /*07b0*/  FMUL R67, R30.reuse, R43 ;  /* 0x0000002b1e437220 */ /* 0x040fe20000400000 */
[C---:B------:R-:W-:Y:S01]  /*07c0*/  FMUL R69, R30.reuse, R23 ;  /* 0x000000171e457220 */ /* 0x040fe20000400000 */
[C---:B------:R-:W-:Y:S01]  /*07d0*/  FFMA R50, R37.reuse, R13, R50 ;  /* 0x0000000d25327223 */ /* 0x040fe20000000032 */
[C---:B------:R-:W-:Y:S01]  /*07e0*/  FFMA R51, R37.reuse, R48, R54 ;  /* 0x0000003025337223 */ /* 0x040fe20000000036 */
[C---:B------:R-:W-:Y:S01]  /*07f0*/  FFMA R59, R37.reuse, R40, R59 ;  /* 0x00000028253b7223 */ /* 0x040fe2000000003b */
[----:B------:R-:W-:Y:S01]  /*0800*/  FFMA R61, R37, R20, R61 ;  /* 0x00000014253d7223 */ /* 0x000fe2000000003d */
[----:B------:R-:W-:Y:S01]  /*0810*/  FFMA R37, R30, R21, R63 ;  /* 0x000000151e257223 */ /* 0x000fe2000000003f */
[C---:B------:R-:W-:Y:S01]  /*0820*/  FMUL R49, R12.reuse, R49 ;  /* 0x000000310c317220 */ /* 0x040fe20000400000 */
[C---:B------:R-:W-:Y:S01]  /*0830*/  FFMA R63, R31.reuse, R48, R65 ;  /* 0x000000301f3f7223 */ /* 0x040fe20000000041 */
[C---:B------:R-:W-:Y:S01]  /*0840*/  FFMA R30, R31.reuse, R13, R36 ;  /* 0x0000000d1f1e7223 */ /* 0x040fe20000000024 */
[C---:B------:R-:W-:Y:S01]  /*0850*/  FFMA R65, R31.reuse, R40, R67 ;  /* 0x000000281f417223 */ /* 0x040fe20000000043 */
[----:B------:R-:W-:Y:S01]  /*0860*/  FFMA R60, R31, R20, R69 ;  /* 0x000000141f3c7223 */ /* 0x000fe20000000045 */
[----:B------:R-:W-:Y:S01]  /*0870*/  FFMA R31, R33, R12, R50 ;  /* 0x0000000c211f7223 */ /* 0x000fe20000000032 */
[-C--:B------:R-:W-:Y:S01]  /*0880*/  FMUL R50, R13, R49.reuse ;  /* 0x000000310d327220 */ /* 0x080fe20000400000 */
[-C--:B------:R-:W-:Y:S01]  /*0890*/  FFMA R38, R12, R49.reuse, R38 ;  /* 0x000000310c267223 */ /* 0x080fe20000000026 */
[----:B------:R-:W-:Y:S01]  /*08a0*/  FMUL R36, R0, R49 ;  /* 0x0000003100247220 */ /* 0x000fe20000400000 */
[----:B------:R-:W-:Y:S01]  /*08b0*/  FMUL R62, R26, R31 ;  /* 0x0000001f1a3e7220 */ /* 0x000fe20000400000 */
[----:B------:R-:W-:Y:S01]  /*08c0*/  FMUL R54, R28, R49 ;  /* 0x000000311c367220 */ /* 0x000fe20000400000 */
[C---:B------:R-:W-:Y:S01]  /*08d0*/  FFMA R31, R33.reuse, R50, R58 ;  /* 0x00000032211f7223 */ /* 0x040fe2000000003a */
[C---:B------:R-:W-:Y:S01]  /*08e0*/  FFMA R59, R33.reuse, R38, R59 ;  /* 0x00000026213b7223 */ /* 0x040fe2000000003b */
[C---:B------:R-:W-:Y:S01]  /*08f0*/  FFMA R61, R33.reuse, R36, R61 ;  /* 0x00000024213d7223 */ /* 0x040fe2000000003d */
[----:B------:R-:W-:Y:S01]  /*0900*/  FFMA R51, R33, R54, R51 ;  /* 0x0000003621337223 */ /* 0x000fe20000000033 */
[C---:B------:R-:W-:Y:S01]  /*0910*/  FMUL R0, R26.reuse, R31 ;  /* 0x0000001f1a007220 */ /* 0x040fe20000400000 */
[C---:B------:R-:W-:Y:S01]  /*0920*/  FFMA R33, R29.reuse, R12, R30 ;  /* 0x0000000c1d217223 */ /* 0x040fe2000000001e */
[C---:B------:R-:W-:Y:S01]  /*0930*/  FFMA R37, R29.reuse, R50, R37 ;  /* 0x000000321d257223 */ /* 0x040fe20000000025 */
[C---:B------:R-:W-:Y:S01]  /*0940*/  FFMA R63, R29.reuse, R54, R63 ;  /* 0x000000361d3f7223 */ /* 0x040fe2000000003f */
[C---:B------:R-:W-:Y:S01]  /*0950*/  FFMA R65, R29.reuse, R38, R65 ;  /* 0x000000261d417223 */ /* 0x040fe20000000041 */
[----:B------:R-:W-:Y:S01]  /*0960*/  UMOV UR4, 0x400 ;  /* 0x0000040000047882 */ /* 0x000fe20000000000 */
[----:B------:R-:W-:Y:S01]  /*0970*/  FFMA R29, R29, R36, R60 ;  /* 0x000000241d1d7223 */ /* 0x000fe2000000003c */
[----:B0-----:R-:W-:Y:S01]  /*0980*/  ULEA UR4, UR5, UR4, 0x18 ;  /* 0x0000000405047291 */ /* 0x001fe2000f8ec0ff */
[C---:B------:R-:W-:Y:S01]  /*0990*/  FMUL R30, R26.reuse, R51 ;  /* 0x000000331a1e7220 */ /* 0x040fe20000400000 */
[C---:B------:R-:W-:Y:S01]  /*09a0*/  FMUL R58, R26.reuse, R59 ;  /* 0x0000003b1a3a7220 */ /* 0x040fe20000400000 */
[C---:B------:R-:W-:Y:S01]  /*09b0*/  FMUL R60, R26.reuse, R61 ;  /* 0x0000003d1a3c7220 */ /* 0x040fe20000400000 */
[----:B------:R0:W-:Y:S01]  /*09c0*/  STS [R9+0x4], R0 ;  /* 0x0000040009007388 */ /* 0x0001e20000000800 */
[C---:B------:R-:W-:Y:S01]  /*09d0*/  FMUL R33, R26.reuse, R33 ;  /* 0x000000211a217220 */ /* 0x040fe20000400000 */
[C---:B------:R-:W-:Y:S01]  /*09e0*/  FMUL R37, R26.reuse, R37 ;  /* 0x000000251a257220 */ /* 0x040fe20000400000 */
[C---:B------:R-:W-:Y:S01]  /*09f0*/  FMUL R63, R26.reuse, R63 ;  /* 0x0000003f1a3f7220 */ /* 0x040fe20000400000 */
[C---:B------:R-:W-:Y:S01]  /*0a00*/  FMUL R65, R26.reuse, R65 ;  /* 0x000000411a417220 */ /* 0x040fe20000400000 */
[----:B------:R-:W-:Y:S01]  /*0a10*/  FMUL R51, R26, R29 ;  /* 0x0000001d1a337220 */ /* 0x000fe20000400000 */
[----:B------:R-:W-:Y:S01]  /*0a20*/  STS [R9], R62 ;  /* 0x0000003e09007388 */ /* 0x000fe20000000800 */
[----:B0-----:R-:W-:-:S03]  /*0a30*/  FMUL R0, R15, R28 ;  /* 0x0000001c0f007220 */ /* 0x001fc60000400000 */
[----:B------:R-:W-:Y:S01]  /*0a40*/  STS [R9+0x8], R30 ;  /* 0x0000081e09007388 */ /* 0x000fe20000000800 */
[----:B------:R-:W-:-:S03]  /*0a50*/  FFMA R59, R17, R13, R0 ;  /* 0x0000000d113b7223 */ /* 0x000fc60000000000 */
[----:B------:R-:W-:Y:S04]  /*0a60*/  STS [R9+0xc], R58 ;  /* 0x00000c3a09007388 */ /* 0x000fe80000000800 */
[----:B------:R-:W-:Y:S04]  /*0a70*/  STS [R9+0x10], R60 ;  /* 0x0000103c09007388 */ /* 0x000fe80000000800 */
[----:B------:R-:W-:Y:S04]  /*0a80*/  STS [R8], R33 ;  /* 0x0000002108007388 */ /* 0x000fe80000000800 */
[----:B------:R0:W-:Y:S04]  /*0a90*/  STS [R8+0x4], R37 ;  /* 0x0000042508007388 */ /* 0x0001e80000000800 */
[----:B------:R-:W-:Y:S04]  /*0aa0*/  STS [R8+0x8], R63 ;  /* 0x0000083f08007388 */ /* 0x000fe80000000800 */
[----:B------:R-:W-:Y:S04]  /*0ab0*/  STS [R8+0xc], R65 ;  /* 0x00000c4108007388 */ /* 0x000fe80000000800 */
[----:B------:R-:W-:Y:S04]  /*0ac0*/  STS [R8+0x10], R51 ;  /* 0x0000103308007388 */ /* 0x000fe80000000800 */
[----:B------:R-:W1:Y:S04]  /*0ad0*/  LDS.128 R28, [UR4] ;  /* 0x00000004ff1c7984 */ /* 0x000e680008000c00 */
[----:B------:R-:W-:Y:S01]  /*0ae0*/  LDS R0, [UR4+0x10] ;  /* 0x00001004ff007984 */ /* 0x000fe20008000800 */
[----:B------:R-:W-:Y:S01]  /*0af0*/  BAR.SYNC.DEFER_BLOCKING 0x0 ;  /* 0x0000000000007b1d */ /* 0x000fe20000010000 */
[----:B------:R-:W-:Y:S01]  /*0b00*/  LEA R3, R3, UR4, 0x2 ;  /* 0x0000000403037c11 */ /* 0x000fe2000f8e10ff */
[----:B------:R-:W-:-:S02]  /*0b10*/  IMAD R2, R2, -0x10, R32 ;  /* 0xfffffff002027824 */ /* 0x000fc400078e0220 */
[----:B------:R-:W-:Y:S01]  /*0b20*/  FMUL R43, R15, R43 ;  /* 0x0000002b0f2b7220 */ /* 0x000fe20000400000 */
[C---:B------:R-:W-:Y:S01]  /*0b30*/  FMUL R22, R17.reuse, R22 ;  /* 0x0000001611167220 */ /* 0x040fe20000400000 */
[----:B------:R-:W1:Y:S01]  /*0b40*/  LDCU UR4, c[0x0][0x398] ;  /* 0x00007300ff0477ac */ /* 0x000e620008000800 */
[----:B------:R-:W-:Y:S04]  /*0b50*/  LDS R49, [R3] ;  /* 0x0000000003317984 */ /* 0x000fe80000000800 */
[----:B------:R-:W1:Y:S04]  /*0b60*/  LDS R66, [R5] ;  /* 0x0000000005427984 */ /* 0x000e680000000800 */
[----:B------:R-:W1:Y:S04]  /*0b70*/  LDS R51, [R5+0x8] ;  /* 0x0000080005337984 */ /* 0x000e680000000800 */
[----:B------:R-:W1:Y:S04]  /*0b80*/  LDS R68, [R5+0xc] ;  /* 0x00000c0005447984 */ /* 0x000e680000000800 */
[----:B------:R-:W1:Y:S04]  /*0b90*/  LDS R64, [R5+0x4] ;  /* 0x0000040005407984 */ /* 0x000e680000000800 */
[----:B------:R-:W1:Y:S04]  /*0ba0*/  LDS R62, [R5+0x10] ;  /* 0x00001000053e7984 */ /* 0x000e680000000800 */
[----:B------:R-:W-:Y:S04]  /*0bb0*/  LDS R13, [R2] ;  /* 0x00000000020d7984 */ /* 0x000fe80000000800 */
[----:B------:R-:W1:Y:S04]  /*0bc0*/  LDS R32, [R4+0x8] ;  /* 0x0000080004207984 */ /* 0x000e680000000800 */
[----:B------:R-:W1:Y:S04]  /*0bd0*/  LDS R60, [R4] ;  /* 0x00000000043c7984 */ /* 0x000e680000000800 */
[----:B------:R-:W1:Y:S01]  /*0be0*/  LDS R58, [R4+0x4] ;  /* 0x00000400043a7984 */ /* 0x000e620000000800 */
[C---:B------:R-:W-:Y:S01]  /*0bf0*/  FFMA R59, R14.reuse, R12, R59 ;  /* 0x0000000c0e3b7223 */ /* 0x040fe2000000003b */
[----:B------:R-:W-:Y:S01]  /*0c00*/  FFMA R43, R17, R40, R43 ;  /* 0x00000028112b7223 */ /* 0x000fe2000000002b */
[C---:B------:R-:W-:Y:S01]  /*0c10*/  FMUL R12, R15.reuse, R39 ;  /* 0x000000270f0c7220 */ /* 0x040fe20000400000 */
[C---:B------:R-:W-:Y:S01]  /*0c20*/  FMUL R23, R15.reuse, R23 ;  /* 0x000000170f177220 */ /* 0x040fe20000400000 */
[----:B------:R-:W-:Y:S01]  /*0c30*/  FFMA R15, R15, R21, R22 ;  /* 0x000000150f0f7223 */ /* 0x000fe20000000016 */
[C---:B0-----:R-:W-:Y:S01]  /*0c40*/  FFMA R37, R14.reuse, R38, R43 ;  /* 0x000000260e257223 */ /* 0x041fe2000000002b */
[C---:B------:R-:W-:Y:S01]  /*0c50*/  FFMA R21, R17.reuse, R48, R12 ;  /* 0x0000003011157223 */ /* 0x040fe2000000000c */
[----:B------:R-:W-:Y:S01]  /*0c60*/  FFMA R23, R17, R20, R23 ;  /* 0x0000001411177223 */ /* 0x000fe20000000017 */
[----:B------:R-:W-:Y:S01]  /*0c70*/  FFMA R15, R14, R50, R15 ;  /* 0x000000320e0f7223 */ /* 0x000fe2000000000f */
[----:B------:R-:W-:Y:S01]  /*0c80*/  FMUL R37, R26, R37 ;  /* 0x000000251a257220 */ /* 0x000fe20000400000 */
[C---:B------:R-:W-:Y:S01]  /*0c90*/  FFMA R21, R14.reuse, R54, R21 ;  /* 0x000000360e157223 */ /* 0x040fe20000000015 */
[----:B------:R-:W-:Y:S01]  /*0ca0*/  FFMA R23, R14, R36, R23 ;  /* 0x000000240e177223 */ /* 0x000fe20000000017 */
[C---:B------:R-:W-:Y:S01]  /*0cb0*/  FMUL R33, R26.reuse, R15 ;  /* 0x0000000f1a217220 */ /* 0x040fe20000400000 */
[C---:B------:R-:W-:Y:S01]  /*0cc0*/  FMUL R20, R26.reuse, R27 ;  /* 0x0000001b1a147220 */ /* 0x040fe20000400000 */
[C---:B------:R-:W-:Y:S01]  /*0cd0*/  FMUL R59, R26.reuse, R59 ;  /* 0x0000003b1a3b7220 */ /* 0x040fe20000400000 */
[-C--:B-1----:R-:W-:Y:S01]  /*0ce0*/  FFMA R15, R37, R28.reuse, RZ ;  /* 0x0000001c250f7223 */ /* 0x082fe200000000ff */
[C---:B------:R-:W-:Y:S01]  /*0cf0*/  FMUL R36, R26.reuse, R21 ;  /* 0x000000151a247220 */ /* 0x040fe20000400000 */
[----:B------:R-:W-:Y:S01]  /*0d00*/  FMUL R12, R26, R23 ;  /* 0x000000171a0c7220 */ /* 0x000fe20000400000 */
[-C--:B------:R-:W-:Y:S01]  /*0d10*/  FFMA R14, R59, R28.reuse, RZ ;  /* 0x0000001c3b0e7223 */ /* 0x080fe200000000ff */
[----:B------:R-:W-:Y:S01]  /*0d20*/  FFMA R21, -R20, UR4, R15 ;  /* 0x0000000414157c23 */ /* 0x000fe2000800010f */
[-C--:B------:R-:W-:Y:S01]  /*0d30*/  FFMA R20, R36, R28.reuse, RZ ;  /* 0x0000001c24147223 */ /* 0x080fe200000000ff */
[----:B------:R-:W0:Y:S01]  /*0d40*/  LDS R27, [R4+0xc] ;  /* 0x00000c00041b7984 */ /* 0x000e220000000800 */
[-C--:B------:R-:W-:Y:S01]  /*0d50*/  FFMA R15, R33, R28.reuse, RZ ;  /* 0x0000001c210f7223 */ /* 0x080fe200000000ff */
[----:B------:R-:W-:-:S02]  /*0d60*/  FFMA R17, R12, R28, RZ ;  /* 0x0000001c0c117223 */ /* 0x000fc400000000ff */
[----:B------:R-:W-:Y:S01]  /*0d70*/  LDS R23, [R3+0x14] ;  /* 0x0000140003177984 */ /* 0x000fe20000000800 */
[----:B------:R-:W-:-:S03]  /*0d80*/  FFMA R14, R49, R66, R14 ;  /* 0x00000042310e7223 */ /* 0x000fc6000000000e */
[----:B------:R-:W1:Y:S01]  /*0d90*/  LDS R43, [R5+0x64] ;  /* 0x00006400052b7984 */ /* 0x000e620000000800 */
[C---:B------:R-:W-:Y:S01]  /*0da0*/  FFMA R51, R49.reuse, R51, R20 ;  /* 0x0000003331337223 */ /* 0x040fe20000000014 */
[C---:B------:R-:W-:Y:S02]  /*0db0*/  FFMA R68, R49.reuse, R68, R21 ;  /* 0x0000004431447223 */ /* 0x040fe40000000015 */
[----:B------:R-:W1:Y:S01]  /*0dc0*/  LDS R39, [R4+0x10] ;  /* 0x0000100004277984 */ /* 0x000e620000000800 */
[C---:B------:R-:W-:Y:S01]  /*0dd0*/  FFMA R15, R49.reuse, R64, R15 ;  /* 0x00000040310f7223 */ /* 0x040fe2000000000f */
[----:B------:R-:W-:Y:S02]  /*0de0*/  FFMA R62, R49, R62, R17 ;  /* 0x0000003e313e7223 */ /* 0x000fe40000000011 */
[----:B------:R-:W-:Y:S01]  /*0df0*/  LDS R66, [R5+0x70] ;  /* 0x0000700005427984 */ /* 0x000fe20000000800 */
[----:B------:R-:W-:-:S03]  /*0e00*/  FFMA R51, R13, R32, R51 ;  /* 0x000000200d337223 */ /* 0x000fc60000000033 */
[----:B------:R-:W-:Y:S04]  /*0e10*/  LDS R21, [R2+0x14] ;  /* 0x0000140002157984 */ /* 0x000fe80000000800 */
[----:B------:R-:W-:Y:S04]  /*0e20*/  LDS R54, [R4+0x14] ;  /* 0x0000140004367984 */ /* 0x000fe80000000800 */
[----:B------:R-:W1:Y:S04]  /*0e30*/  LDS R49, [R5+0x68] ;  /* 0x0000680005317984 */ /* 0x000e680000000800 */
[----:B------:R-:W1:Y:S04]  /*0e40*/  LDS R61, [R5+0x6c] ;  /* 0x00006c00053d7984 */ /* 0x000e680000000800 */
[----:B------:R-:W1:Y:S04]  /*0e50*/  LDS R64, [R5+0x74] ;  /* 0x0000740005407984 */ /* 0x000e680000000800 */
[----:B------:R-:W1:Y:S01]  /*0e60*/  LDS R40, [R4+0x20] ;  /* 0x0000200004287984 */ /* 0x000e620000000800 */
[----:B------:R-:W-:-:S03]  /*0e70*/  FFMA R60, R13, R60, R14 ;  /* 0x0000003c0d3c7223 */ /* 0x000fc6000000000e */
[----:B------:R-:W-:Y:S01]  /*0e80*/  LDS R17, [R3+0x28] ;  /* 0x0000280003117984 */ /* 0x000fe20000000800 */
[----:B------:R-:W-:-:S03]  /*0e90*/  FFMA R58, R13, R58, R15 ;  /* 0x0000003a0d3a7223 */ /* 0x000fc6000000000f */
[----:B------:R-:W1:Y:S04]  /*0ea0*/  LDS R32, [R5+0xc8] ;  /* 0x0000c80005207984 */ /* 0x000e680000000800 */
[----:B------:R-:W1:Y:S04]  /*0eb0*/  LDS R50, [R4+0x18] ;  /* 0x0000180004327984 */ /* 0x000e680000000800 */
[----:B------:R-:W2:Y:S04]  /*0ec0*/  LDS R38, [R4+0x24] ;  /* 0x0000240004267984 */ /* 0x000ea80000000800 */
[----:B------:R-:W-:Y:S04]  /*0ed0*/  LDS R14, [R2+0x28] ;  /* 0x00002800020e7984 */ /* 0x000fe80000000800 */
[----:B------:R-:W3:Y:S04]  /*0ee0*/  LDS R15, [R4+0x28] ;  /* 0x00002800040f7984 */ /* 0x000ee80000000800 */
[----:B------:R-:W3:Y:S04]  /*0ef0*/  LDS R48, [R4+0x1c] ;  /* 0x00001c0004307984 */ /* 0x000ee80000000800 */
[----:B------:R-:W4:Y:S04]  /*0f00*/  LDS R28, [R5+0xcc] ;  /* 0x0000cc00051c7984 */ /* 0x000f280000000800 */
[----:B------:R-:W4:Y:S04]  /*0f10*/  LDS R26, [R5+0xd0] ;  /* 0x0000d000051a7984 */ /* 0x000f280000000800 */
[----:B------:R-:W4:Y:S04]  /*0f20*/  LDS R22, [R5+0xd4] ;  /* 0x0000d40005167984 */ /* 0x000f280000000800 */
[----:B------:R-:W4:Y:S01]  /*0f30*/  LDS R20, [R5+0xd8] ;  /* 0x0000d80005147984 */ /* 0x000f220000000800 */
[----:B0-----:R-:W-:Y:S01]  /*0f40*/  FFMA R27, R13, R27, R68 ;  /* 0x0000001b0d1b7223 */ /* 0x001fe20000000044 */
[----:B-1----:R-:W-:Y:S01]  /*0f50*/  FFMA R60, R23, R43, R60 ;  /* 0x0000002b173c7223 */ /* 0x002fe2000000003c */
[----:B------:R-:W-:Y:S01]  /*0f60*/  FFMA R39, R13, R39, R62 ;  /* 0x000000270d277223 */ /* 0x000fe2000000003e */
[C---:B------:R-:W-:Y:S01]  /*0f70*/  FFMA R49, R23.reuse, R49, R58 ;  /* 0x0000003117317223 */ /* 0x040fe2000000003a */
[----:B------:R-:W-:Y:S01]  /*0f80*/  FFMA R27, R23, R66, R27 ;  /* 0x00000042171b7223 */ /* 0x000fe2000000001b */
[----:B------:R-:W-:Y:S01]  /*0f90*/  FFMA R54, R21, R54, R60 ;  /* 0x0000003615367223 */ /* 0x000fe2000000003c */
[C---:B------:R-:W-:Y:S01]  /*0fa0*/  FFMA R51, R23.reuse, R61, R51 ;  /* 0x0000003d17337223 */ /* 0x040fe20000000033 */
[----:B------:R-:W-:Y:S01]  /*0fb0*/  FFMA R39, R23, R64, R39 ;  /* 0x0000004017277223 */ /* 0x000fe20000000027 */
[----:B------:R-:W-:Y:S01]  /*0fc0*/  FFMA R23, R21, R40, R27 ;  /* 0x0000002815177223 */ /* 0x000fe2000000001b */
[----:B------:R-:W-:Y:S01]  /*0fd0*/  FFMA R27, R17, R32, R54 ;  /* 0x00000020111b7223 */ /* 0x000fe20000000036 */
[----:B------:R-:W0:Y:S01]  /*0fe0*/  LDS R66, [R4+0x34] ;  /* 0x0000340004427984 */ /* 0x000e220000000800 */
[C---:B------:R-:W-:Y:S01]  /*0ff0*/  FFMA R13, R21.reuse, R50, R49 ;  /* 0x00000032150d7223 */ /* 0x040fe20000000031 */
[----:B--2---:R-:W-:-:S02]  /*1000*/  FFMA R39, R21, R38, R39 ;  /* 0x0000002615277223 */ /* 0x004fc40000000027 */
[----:B------:R-:W-:Y:S04]  /*1010*/  LDS R38, [R5+0x138] ;  /* 0x0001380005267984 */ /* 0x000fe80000000800 */
[----:B------:R-:W-:Y:S01]  /*1020*/  LDS R43, [R4+0x48] ;  /* 0x00004800042b7984 */ /* 0x000fe20000000800 */
[----:B---3--:R-:W-:-:S03]  /*1030*/  FFMA R54, R14, R15, R27 ;  /* 0x0000000f0e367223 */ /* 0x008fc6000000001b */
[----:B------:R-:W1:Y:S01]  /*1040*/  LDS R15, [R3+0x3c] ;  /* 0x00003c00030f7984 */ /* 0x000e620000000800 */
[----:B------:R-:W-:-:S03]  /*1050*/  FFMA R51, R21, R48, R51 ;  /* 0x0000003015337223 */ /* 0x000fc60000000033 */
[----:B------:R-:W2:Y:S01]  /*1060*/  LDS R58, [R4+0x2c] ;  /* 0x00002c00043a7984 */ /* 0x000ea20000000800 */
[----:B----4-:R-:W-:-:S03]  /*1070*/  FFMA R13, R17, R28, R13 ;  /* 0x0000001c110d7223 */ /* 0x010fc6000000000d */
[----:B------:R-:W-:Y:S01]  /*1080*/  LDS R28, [R2+0x3c] ;  /* 0x00003c00021c7984 */ /* 0x000fe20000000800 */
[----:B------:R-:W-:-:S03]  /*1090*/  FFMA R21, R17, R26, R51 ;  /* 0x0000001a11157223 */ /* 0x000fc60000000033 */
[----:B------:R-:W3:Y:S01]  /*10a0*/  LDS R62, [R4+0x30] ;  /* 0x00003000043e7984 */ /* 0x000ee20000000800 */
[----:B------:R-:W-:-:S03]  /*10b0*/  FFMA R23, R17, R22, R23 ;  /* 0x0000001611177223 */ /* 0x000fc60000000017 */
[----:B------:R-:W4:Y:S01]  /*10c0*/  LDS R68, [R4+0x38] ;  /* 0x0000380004447984 */ /* 0x000f220000000800 */
[----:B------:R-:W-:-:S03]  /*10d0*/  FFMA R51, R17, R20, R39 ;  /* 0x0000001411337223 */ /* 0x000fc60000000027 */
[----:B------:R-:W4:Y:S04]  /*10e0*/  LDS R61, [R5+0x12c] ;  /* 0x00012c00053d7984 */ /* 0x000f280000000800 */
[----:B------:R-:W4:Y:S04]  /*10f0*/  LDS R50, [R5+0x130] ;  /* 0x0001300005327984 */ /* 0x000f280000000800 */
[----:B------:R-:W4:Y:S04]  /*1100*/  LDS R48, [R5+0x134] ;  /* 0x0001340005307984 */ /* 0x000f280000000800 */
[----:B------:R-:W4:Y:S04]  /*1110*/  LDS R32, [R5+0x13c] ;  /* 0x00013c0005207984 */ /* 0x000f280000000800 */
[----:B------:R-:W-:Y:S04]  /*1120*/  LDS R17, [R3+0x50] ;  /* 0x0000500003117984 */ /* 0x000fe80000000800 */
[----:B------:R-:W4:Y:S04]  /*1130*/  LDS R22, [R5+0x19c] ;  /* 0x00019c0005167984 */ /* 0x000f280000000800 */
[----:B------:R-:W4:Y:S04]  /*1140*/  LDS R27, [R4+0x3c] ;  /* 0x00003c00041b7984 */ /* 0x000f280000000800 */
[----:B------:R-:W4:Y:S04]  /*1150*/  LDS R26, [R4+0x40] ;  /* 0x00004000041a7984 */ /* 0x000f280000000800 */
[----:B------:R-:W4:Y:S04]  /*1160*/  LDS R49, [R4+0x44] ;  /* 0x0000440004317984 */ /* 0x000f280000000800 */
[----:B------:R-:W4:Y:S04]  /*1170*/  LDS R39, [R4+0x4c] ;  /* 0x00004c0004277984 */ /* 0x000f280000000800 */
[----:B------:R-:W4:Y:S04]  /*1180*/  LDS R64, [R5+0x190] ;  /* 0x0001900005407984 */ /* 0x000f280000000800 */
[----:B------:R-:W4:Y:S04]  /*1190*/  LDS R60, [R5+0x194] ;  /* 0x00019400053c7984 */ /* 0x000f280000000800 */
[----:B------:R-:W4:Y:S04]  /*11a0*/  LDS R40, [R5+0x198] ;  /* 0x0001980005287984 */ /* 0x000f280000000800 */
[----:B------:R-:W4:Y:S01]  /*11b0*/  LDS R20, [R5+0x1a0] ;  /* 0x0001a00005147984 */ /* 0x000f220000000800 */
[----:B0-----:R-:W-:-:S04]  /*11c0*/  FFMA R23, R14, R66, R23 ;  /* 0x000000420e177223 */ /* 0x001fc80000000017 */
[C---:B-1----:R-:W-:Y:S01]  /*11d0*/  FFMA R38, R15.reuse, R38, R23 ;  /* 0x000000260f267223 */ /* 0x042fe20000000017 */
[C---:B--2---:R-:W-:Y:S01]  /*11e0*/  FFMA R13, R14.reuse, R58, R13 ;  /* 0x0000003a0e0d7223 */ /* 0x044fe2000000000d */
[C---:B---3--:R-:W-:Y:S01]  /*11f0*/  FFMA R21, R14.reuse, R62, R21 ;  /* 0x0000003e0e157223 */ /* 0x048fe20000000015 */
[----:B----4-:R-:W-:Y:S01]  /*1200*/  FFMA R51, R14, R68, R51 ;  /* 0x000000440e337223 */ /* 0x010fe20000000033 */
[C---:B------:R-:W-:Y:S01]  /*1210*/  FFMA R43, R28.reuse, R43, R38 ;  /* 0x0000002b1c2b7223 */ /* 0x040fe20000000026 */
[C---:B------:R-:W-:Y:S01]  /*1220*/  FFMA R61, R15.reuse, R61, R54 ;  /* 0x0000003d0f3d7223 */ /* 0x040fe20000000036 */
[C---:B------:R-:W-:Y:S01]  /*1230*/  FFMA R13, R15.reuse, R50, R13 ;  /* 0x000000320f0d7223 */ /* 0x040fe2000000000d */
[C---:B------:R-:W-:Y:S01]  /*1240*/  FFMA R48, R15.reuse, R48, R21 ;  /* 0x000000300f307223 */ /* 0x040fe20000000015 */
[----:B------:R-:W-:Y:S01]  /*1250*/  FFMA R32, R15, R32, R51 ;  /* 0x000000200f207223 */ /* 0x000fe20000000033 */
[----:B------:R-:W-:Y:S01]  /*1260*/  FFMA R22, R17, R22, R43 ;  /* 0x0000001611167223 */ /* 0x000fe2000000002b */
[----:B------:R-:W-:Y:S01]  /*1270*/  LDS R15, [R2+0x50] ;  /* 0x00005000020f7984 */ /* 0x000fe20000000800 */
[----:B------:R-:W-:-:S03]  /*1280*/  FFMA R14, R28, R27, R61 ;  /* 0x0000001b1c0e7223 */ /* 0x000fc6000000003d */
[----:B------:R-:W0:Y:S01]  /*1290*/  LDS R43, [R4+0x54] ;  /* 0x00005400042b7984 */ /* 0x000e220000000800 */
[C---:B------:R-:W-:Y:S01]  /*12a0*/  FFMA R13, R28.reuse, R26, R13 ;  /* 0x0000001a1c0d7223 */ /* 0x040fe2000000000d */
[C---:B------:R-:W-:Y:S02]  /*12b0*/  FFMA R49, R28.reuse, R49, R48 ;  /* 0x000000311c317223 */ /* 0x040fe40000000030 */
[----:B------:R-:W1:Y:S01]  /*12c0*/  LDS R23, [R4+0x58] ;  /* 0x0000580004177984 */ /* 0x000e620000000800 */
[----:B------:R-:W-:-:S03]  /*12d0*/  FFMA R39, R28, R39, R32 ;  /* 0x000000271c277223 */ /* 0x000fc60000000020 */
[----:B------:R-:W2:Y:S01]  /*12e0*/  LDS R54, [R4+0x50] ;  /* 0x0000500004367984 */ /* 0x000ea20000000800 */
[----:B------:R-:W-:-:S03]  /*12f0*/  FFMA R64, R17, R64, R14 ;  /* 0x0000004011407223 */ /* 0x000fc6000000000e */
[----:B------:R-:W-:Y:S01]  /*1300*/  LDS R21, [R4+0x60] ;  /* 0x0000600004157984 */ /* 0x000fe20000000800 */
[C---:B------:R-:W-:Y:S01]  /*1310*/  FFMA R60, R17.reuse, R60, R13 ;  /* 0x0000003c113c7223 */ /* 0x040fe2000000000d */
[C---:B------:R-:W-:Y:S01]  /*1320*/  FFMA R40, R17.reuse, R40, R49 ;  /* 0x0000002811287223 */ /* 0x040fe20000000031 */
[----:B------:R-:W-:Y:S02]  /*1330*/  FFMA R20, R17, R20, R39 ;  /* 0x0000001411147223 */ /* 0x000fe40000000027 */
[----:B------:R-:W3:Y:S01]  /*1340*/  LDS R17, [R4+0x5c] ;  /* 0x00005c0004117984 */ /* 0x000ee20000000800 */
[----:B------:R-:W-:Y:S01]  /*1350*/  FADD R61, R24, R24 ;  /* 0x00000018183d7221 */ /* 0x000fe20000000000 */
[-C--:B------:R-:W-:Y:S01]  /*1360*/  FFMA R38, R59, R29.reuse, RZ ;  /* 0x0000001d3b267223 */ /* 0x080fe200000000ff */
[-C--:B------:R-:W-:Y:S01]  /*1370*/  FFMA R27, R33, R29.reuse, RZ ;  /* 0x0000001d211b7223 */ /* 0x080fe200000000ff */
[-C--:B------:R-:W-:Y:S01]  /*1380*/  FFMA R26, R36, R29.reuse, RZ ;  /* 0x0000001d241a7223 */ /* 0x080fe200000000ff */
[----:B------:R-:W4:Y:S01]  /*1390*/  MUFU.RCP R62, R61 ;  /* 0x0000003d003e7308 */ /* 0x000f220000001000 */
[-C--:B------:R-:W-:Y:S01]  /*13a0*/  FFMA R14, R37, R29.reuse, RZ ;  /* 0x0000001d250e7223 */ /* 0x080fe200000000ff */
[----:B------:R-:W-:Y:S01]  /*13b0*/  FFMA R39, R12, R29, RZ ;  /* 0x0000001d0c277223 */ /* 0x000fe200000000ff */
[-C--:B------:R-:W-:Y:S01]  /*13c0*/  FFMA R58, R59, R30.reuse, RZ ;  /* 0x0000001e3b3a7223 */ /* 0x080fe200000000ff */
[-C--:B------:R-:W-:Y:S01]  /*13d0*/  FFMA R50, R33, R30.reuse, RZ ;  /* 0x0000001e21327223 */ /* 0x080fe200000000ff */
[-C--:B------:R-:W-:Y:S01]  /*13e0*/  FFMA R49, R36, R30.reuse, RZ ;  /* 0x0000001e24317223 */ /* 0x080fe200000000ff */
        /* <DEDUP_REMOVED lines=12> */
[----:B------:R-:W-:-:S04]  /*14b0*/  FMUL R0, R25, R25 ;  /* 0x0000001919007220 */ /* 0x000fc80000400000 */
[----:B------:R-:W-:-:S04]  /*14c0*/  FFMA R59, R41, R41, R0 ;  /* 0x00000029293b7223 */ /* 0x000fc80000000000 */
[----:B------:R-:W-:Y:S01]  /*14d0*/  FFMA R0, R10, R10, R59 ;  /* 0x0000000a0a007223 */ /* 0x000fe2000000003b */
[----:B----4-:R-:W-:Y:S01]  /*14e0*/  FFMA R63, -R61, R62, 1 ;  /* 0x3f8000003d3f7423 */ /* 0x010fe2000000013e */
[----:B------:R-:W-:Y:S06]  /*14f0*/  BAR.SYNC.DEFER_BLOCKING 0x0 ;  /* 0x0000000000007b1d */ /* 0x000fec0000010000 */
[----:B------:R-:W4:Y:S01]  /*1500*/  FCHK P0, R0, R61 ;  /* 0x0000003d00007302 */ /* 0x000f220000000000 */
[----:B------:R-:W-:Y:S01]  /*1510*/  FFMA R63, R62, R63, R62 ;  /* 0x0000003f3e3f7223 */ /* 0x000fe2000000003e */
[----:B0-----:R-:W-:-:S03]  /*1520*/  FFMA R43, R15, R43, R60 ;  /* 0x0000002b0f2b7223 */ /* 0x001fc6000000003c */
[----:B------:R-:W-:Y:S01]  /*1530*/  FFMA R60, R0, R63, RZ ;  /* 0x0000003f003c7223 */ /* 0x000fe200000000ff */
[----:B-1----:R-:W-:Y:S01]  /*1540*/  FFMA R40, R15, R23, R40 ;  /* 0x000000170f287223 */ /* 0x002fe20000000028 */
[----:B------:R-:W-:Y:S02]  /*1550*/  BSSY.RECONVERGENT B0, `(.L_x_5) ;  /* 0x000000a000007945 */ /* 0x000fe40003800200 */
[----:B------:R-:W-:Y:S01]  /*1560*/  FFMA R23, -R61, R60, R0 ;  /* 0x0000003c3d177223 */ /* 0x000fe20000000100 */
[C---:B--2---:R-:W-:Y:S01]  /*1570*/  FFMA R54, R15.reuse, R54, R64 ;  /* 0x000000360f367223 */ /* 0x044fe20000000040 */
[C---:B---3--:R-:W-:Y:S01]  /*1580*/  FFMA R17, R15.reuse, R17, R22 ;  /* 0x000000110f117223 */ /* 0x048fe20000000016 */
[----:B------:R-:W-:Y:S01]  /*1590*/  FFMA R15, R15, R21, R20 ;  /* 0x000000150f0f7223 */ /* 0x000fe20000000014 */
[----:B------:R-:W-:Y:S01]  /*15a0*/  FFMA R23, R63, R23, R60 ;  /* 0x000000173f177223 */ /* 0x000fe2000000003c */
[----:B----4-:R-:W-:Y:S06]  /*15b0*/  @!P0 BRA `(.L_x_6) ;  /* 0x00000000000c8947 */ /* 0x010fec0003800000 */
[----:B------:R-:W-:-:S07]  /*15c0*/  MOV R20, 0x15e0 ;  /* 0x000015e000147802 */ /* 0x000fce0000000f00 */
[----:B-----5:R-:W-:Y:S05]  /*15d0*/  CALL.REL.NOINC `($__internal_1_$__cuda_sm3x_div_rn_noftz_f32_slowpath) ;  /* 0x0000004c00847944 */ /* 0x020fea0003c00000 */
[----:B------:R-:W-:-:S07]  /*15e0*/  MOV R23, R0 ;  /* 0x0000000000177202 */ /* 0x000fce0000000f00 */
.L_x_6:
[----:B------:R-:W-:Y:S05]  /*15f0*/  BSYNC.RECONVERGENT B0 ;  /* 0x0000000000007941 */ /* 0x000fea0003800200 */
.L_x_5:
[----:B------:R-:W0:Y:S01]  /*1600*/  LDCU UR4, c[0x0][0x398] ;  /* 0x00007300ff0477ac */ /* 0x000e220008000800 */
[----:B------:R-:W-:Y:S01]  /*1610*/  IADD3 R0, PT, PT, R24, 0x1800000, RZ ;  /* 0x0180000018007810 */ /* 0x000fe20007ffe0ff */
[----:B------:R-:W-:Y:S03]  /*1620*/  BSSY.RECONVERGENT B0, `(.L_x_7) ;  /* 0x0000011000007945 */ /* 0x000fe60003800200 */
[----:B------:R-:W-:Y:S01]  /*1630*/  LOP3.LUT R21, R0, 0x7f800000, RZ, 0xc0, !PT ;  /* 0x7f80000000157812 */ /* 0x000fe200078ec0ff */
[----:B-----5:R-:W-:-:S03]  /*1640*/  FADD R0, R42, -R23 ;  /* 0x800000172a007221 */ /* 0x020fc60000000000 */
        /* <DEDUP_REMOVED lines=10> */
.L_x_8:
[----:B------:R-:W0:Y:S02]  /*16f0*/  MUFU.RCP R21, R24 ;  /* 0x0000001800157308 */ /* 0x000e240000001000 */
[----:B0-----:R-:W-:-:S04]  /*1700*/  FFMA R0, R24, R21, -1 ;  /* 0xbf80000018007423 */ /* 0x001fc80000000015 */
[----:B------:R-:W-:-:S04]  /*1710*/  FADD.FTZ R0, -R0, -RZ ;  /* 0x800000ff00007221 */ /* 0x000fc80000010100 */
[----:B------:R-:W-:-:S07]  /*1720*/  FFMA R66, R21, R0, R21 ;  /* 0x0000000015427223 */ /* 0x000fce0000000015 */
.L_x_9:
[----:B------:R-:W-:Y:S05]  /*1730*/  BSYNC.RECONVERGENT B0 ;  /* 0x0000000000007941 */ /* 0x000fea0003800200 */
.L_x_7:
[-C--:B------:R-:W-:Y:S01]  /*1740*/  FMUL R0, R41, R66.reuse ;  /* 0x0000004229007220 */ /* 0x080fe20000400000 */
[-C--:B------:R-:W-:Y:S01]  /*1750*/  FMUL R64, R25, R66.reuse ;  /* 0x0000004219407220 */ /* 0x080fe20000400000 */
[----:B------:R-:W-:Y:S01]  /*1760*/  FMUL R23, R55, R25 ;  /* 0x0000001937177220 */ /* 0x000fe20000400000 */
[----:B------:R-:W-:Y:S01]  /*1770*/  FMUL R66, R10, R66 ;  /* 0x000000420a427220 */ /* 0x000fe20000400000 */
[C---:B------:R-:W-:Y:S01]  /*1780*/  FFMA R21, R41.reuse, R0, R57 ;  /* 0x0000000029157223 */ /* 0x040fe20000000039 */
[-C--:B------:R-:W-:Y:S01]  /*1790*/  FMUL R20, R41, R64.reuse ;  /* 0x0000004029147220 */ /* 0x080fe20000400000 */
[----:B------:R-:W-:Y:S01]  /*17a0*/  FFMA R60, R56, R41, R23 ;  /* 0x00000029383c7223 */ /* 0x000fe20000000017 */
[--C-:B------:R-:W-:Y:S01]  /*17b0*/  FADD R63, R42, R57.reuse ;  /* 0x000000392a3f7221 */ /* 0x100fe20000000000 */
[----:B------:R-:W-:Y:S01]  /*17c0*/  FMUL R22, R56, R21 ;  /* 0x0000001538167220 */ /* 0x000fe20000400000 */
[--C-:B------:R-:W-:Y:S01]  /*17d0*/  FFMA R42, R25, R64, R57.reuse ;  /* 0x00000040192a7223 */ /* 0x100fe20000000039 */
[----:B------:R-:W-:Y:S01]  /*17e0*/  FFMA R23, R47, R10, R60 ;  /* 0x0000000a2f177223 */ /* 0x000fe2000000003c */
[----:B------:R-:W-:Y:S01]  /*17f0*/  FMUL R62, R10, R64 ;  /* 0x000000400a3e7220 */ /* 0x000fe20000400000 */
[----:B------:R-:W-:Y:S01]  /*1800*/  FFMA R59, R55, R20, R22 ;  /* 0x00000014373b7223 */ /* 0x000fe20000000016 */
[-C--:B------:R-:W-:Y:S01]  /*1810*/  FMUL R22, R41, R66.reuse ;  /* 0x0000004229167220 */ /* 0x080fe20000400000 */
[----:B------:R-:W-:Y:S01]  /*1820*/  FMUL R68, R18, R23 ;  /* 0x0000001712447220 */ /* 0x000fe20000400000 */
[----:B------:R-:W-:Y:S01]  /*1830*/  FFMA R60, R10, R66, R57 ;  /* 0x000000420a3c7223 */ /* 0x000fe20000000039 */
[----:B------:R-:W-:Y:S01]  /*1840*/  FMUL R64, R63, R64 ;  /* 0x000000403f407220 */ /* 0x000fe20000400000 */
[----:B------:R-:W-:Y:S01]  /*1850*/  FFMA R59, R47, R22, R59 ;  /* 0x000000162f3b7223 */ /* 0x000fe2000000003b */
[----:B------:R-:W-:Y:S01]  /*1860*/  FMUL R23, R25, R0 ;  /* 0x0000000019177220 */ /* 0x000fe20000400000 */
[----:B------:R-:W-:Y:S01]  /*1870*/  FMUL R61, R0, R63 ;  /* 0x0000003f003d7220 */ /* 0x000fe20000400000 */
[----:B------:R-:W-:Y:S01]  /*1880*/  FMUL R57, R55, R42 ;  /* 0x0000002a37397220 */ /* 0x000fe20000400000 */
[----:B------:R-:W-:Y:S01]  /*1890*/  FMUL R65, R18, R59 ;  /* 0x0000003b12417220 */ /* 0x000fe20000400000 */
[----:B------:R-:W-:Y:S01]  /*18a0*/  FMUL R59, R10, R0 ;  /* 0x000000000a3b7220 */ /* 0x000fe20000400000 */
[----:B------:R-:W-:Y:S01]  /*18b0*/  FMUL R0, R63, R66 ;  /* 0x000000423f007220 */ /* 0x000fe20000400000 */
[C---:B------:R-:W-:Y:S01]  /*18c0*/  FMUL R63, R55.reuse, R62 ;  /* 0x0000003e373f7220 */ /* 0x040fe20000400000 */
[----:B------:R0:W-:Y:S01]  /*18d0*/  STS [R9], R68 ;  /* 0x0000004409007388 */ /* 0x0001e20000000800 */
[----:B------:R-:W-:Y:S01]  /*18e0*/  FMUL R55, R55, R64 ;  /* 0x0000004037377220 */ /* 0x000fe20000400000 */
[----:B------:R-:W1:Y:S01]  /*18f0*/  S2UR UR5, SR_CgaCtaId ;  /* 0x00000000000579c3 */ /* 0x000e620000008800 */
[----:B------:R-:W-:Y:S01]  /*1900*/  FMUL R66, R25, R66 ;  /* 0x0000004219427220 */ /* 0x000fe20000400000 */
[C---:B------:R-:W-:Y:S01]  /*1910*/  FFMA R63, R56.reuse, R59, R63 ;  /* 0x0000003b383f7223 */ /* 0x040fe2000000003f */
[----:B------:R2:W-:Y:S01]  /*1920*/  STS [R9+0x4], R65 ;  /* 0x0000044109007388 */ /* 0x0005e20000000800 */
[C---:B------:R-:W-:Y:S01]  /*1930*/  FMUL R67, R45.reuse, R62 ;  /* 0x0000003e2d437220 */ /* 0x040fe20000400000 */
[----:B------:R-:W-:Y:S01]  /*1940*/  FMUL R69, R45, R64 ;  /* 0x000000402d457220 */ /* 0x000fe20000400000 */
[----:B------:R-:W-:Y:S01]  /*1950*/  FFMA R63, R47, R60, R63 ;  /* 0x0000003c2f3f7223 */ /* 0x000fe2000000003f */
[----:B------:R-:W-:Y:S01]  /*1960*/  UMOV UR4, 0x400 ;  /* 0x0000040000047882 */ /* 0x000fe20000000000 */
[C---:B0-----:R-:W-:Y:S01]  /*1970*/  FFMA R68, R56.reuse, R23, R57 ;  /* 0x0000001738447223 */ /* 0x041fe20000000039 */
[-C--:B------:R-:W-:Y:S01]  /*1980*/  FFMA R57, R56, R61.reuse, R55 ;  /* 0x0000003d38397223 */ /* 0x080fe20000000037 */
[----:B------:R-:W-:-:S02]  /*1990*/  FFMA R69, R46, R61, R69 ;  /* 0x0000003d2e457223 */ /* 0x000fc40000000045 */
[C---:B------:R-:W-:Y:S01]  /*19a0*/  FFMA R55, R47.reuse, R66, R68 ;  /* 0x000000422f377223 */ /* 0x040fe20000000044 */
[----:B------:R-:W-:Y:S01]  /*19b0*/  FMUL R68, R18, R63 ;  /* 0x0000003f12447220 */ /* 0x000fe20000400000 */
[----:B------:R-:W-:Y:S01]  /*19c0*/  FFMA R47, R47, R0, R57 ;  /* 0x000000002f2f7223 */ /* 0x000fe20000000039 */
[----:B------:R-:W-:Y:S01]  /*19d0*/  FMUL R63, R46, R21 ;  /* 0x000000152e3f7220 */ /* 0x000fe20000400000 */
[----:B------:R-:W-:Y:S01]  /*19e0*/  FMUL R56, R18, R55 ;  /* 0x0000003712387220 */ /* 0x000fe20000400000 */
[CC--:B------:R-:W-:Y:S01]  /*19f0*/  FMUL R55, R45.reuse, R25.reuse ;  /* 0x000000192d377220 */ /* 0x0c0fe20000400000 */
[----:B--2---:R-:W-:Y:S01]  /*1a00*/  FMUL R65, R45, R42 ;  /* 0x0000002a2d417220 */ /* 0x004fe20000400000 */
[----:B------:R-:W-:Y:S01]  /*1a10*/  FFMA R69, R44, R0, R69 ;  /* 0x000000002c457223 */ /* 0x000fe20000000045 */
[----:B------:R-:W-:Y:S01]  /*1a20*/  FMUL R25, R11, R25 ;  /* 0x000000190b197220 */ /* 0x000fe20000400000 */
[C---:B------:R-:W-:Y:S01]  /*1a30*/  FFMA R57, R46.reuse, R41, R55 ;  /* 0x000000292e397223 */ /* 0x040fe20000000037 */
[----:B------:R-:W-:Y:S01]  /*1a40*/  FFMA R55, R45, R20, R63 ;  /* 0x000000142d377223 */ /* 0x000fe2000000003f */
[----:B------:R-:W-:Y:S01]  /*1a50*/  FFMA R45, R46, R59, R67 ;  /* 0x0000003b2e2d7223 */ /* 0x000fe20000000043 */
[----:B-1----:R-:W-:Y:S01]  /*1a60*/  ULEA UR4, UR5, UR4, 0x18 ;  /* 0x0000000405047291 */ /* 0x002fe2000f8ec0ff */
[----:B------:R-:W-:Y:S01]  /*1a70*/  FFMA R63, R44, R10, R57 ;  /* 0x0000000a2c3f7223 */ /* 0x000fe20000000039 */
[----:B------:R-:W-:Y:S01]  /*1a80*/  FFMA R57, R46, R23, R65 ;  /* 0x000000172e397223 */ /* 0x000fe20000000041 */
[C---:B------:R-:W-:Y:S01]  /*1a90*/  FFMA R55, R44.reuse, R22, R55 ;  /* 0x000000162c377223 */ /* 0x040fe20000000037 */
[----:B------:R-:W-:Y:S01]  /*1aa0*/  FFMA R45, R44, R60, R45 ;  /* 0x0000003c2c2d7223 */ /* 0x000fe2000000002d */
[----:B------:R-:W-:Y:S01]  /*1ab0*/  FMUL R46, R18, R47 ;  /* 0x0000002f122e7220 */ /* 0x000fe20000400000 */
[----:B------:R-:W-:Y:S01]  /*1ac0*/  FFMA R57, R44, R66, R57 ;  /* 0x000000422c397223 */ /* 0x000fe20000000039 */
[C---:B------:R-:W-:Y:S01]  /*1ad0*/  FMUL R63, R18.reuse, R63 ;  /* 0x0000003f123f7220 */ /* 0x040fe20000400000 */
[C---:B------:R-:W-:Y:S01]  /*1ae0*/  FMUL R55, R18.reuse, R55 ;  /* 0x0000003712377220 */ /* 0x040fe20000400000 */
[C---:B------:R-:W-:Y:S01]  /*1af0*/  FMUL R65, R18.reuse, R45 ;  /* 0x0000002d12417220 */ /* 0x040fe20000400000 */
[C---:B------:R-:W-:Y:S01]  /*1b00*/  FMUL R57, R18.reuse, R57 ;  /* 0x0000003912397220 */ /* 0x040fe20000400000 */
[----:B------:R-:W-:Y:S01]  /*1b10*/  FMUL R69, R18, R69 ;  /* 0x0000004512457220 */ /* 0x000fe20000400000 */
[----:B------:R0:W-:Y:S04]  /*1b20*/  STS [R9+0x8], R56 ;  /* 0x0000083809007388 */ /* 0x0001e80000000800 */
[----:B------:R-:W-:Y:S04]  /*1b30*/  STS [R9+0xc], R68 ;  /* 0x00000c4409007388 */ /* 0x000fe80000000800 */
[----:B------:R-:W-:Y:S01]  /*1b40*/  STS [R9+0x10], R46 ;  /* 0x0000102e09007388 */ /* 0x000fe20000000800 */
[----:B0-----:R-:W-:-:S03]  /*1b50*/  FFMA R56, R16, R41, R25 ;  /* 0x0000002910387223 */ /* 0x001fc60000000019 */
[----:B------:R-:W-:Y:S01]  /*1b60*/  STS [R8], R63 ;  /* 0x0000003f08007388 */ /* 0x000fe20000000800 */
[----:B------:R-:W-:-:S03]  /*1b70*/  FFMA R41, R19, R10, R56 ;  /* 0x0000000a13297223 */ /* 0x000fc60000000038 */
[----:B------:R0:W-:Y:S01]  /*1b80*/  STS [R8+0x4], R55 ;  /* 0x0000043708007388 */ /* 0x0001e20000000800 */
[----:B------:R-:W-:-:S03]  /*1b90*/  FMUL R10, R16, R21 ;  /* 0x00000015100a7220 */ /* 0x000fc60000400000 */
[----:B------:R1:W-:Y:S04]  /*1ba0*/  STS [R8+0x8], R57 ;  /* 0x0000083908007388 */ /* 0x0003e80000000800 */
[----:B------:R-:W-:Y:S04]  /*1bb0*/  STS [R8+0xc], R65 ;  /* 0x00000c4108007388 */ /* 0x000fe80000000800 */
[----:B------:R-:W-:Y:S01]  /*1bc0*/  STS [R8+0x10], R69 ;  /* 0x0000104508007388 */ /* 0x000fe20000000800 */
[----:B------:R-:W-:-:S03]  /*1bd0*/  FMUL R21, R11, R42 ;  /* 0x0000002a0b157220 */ /* 0x000fc60000400000 */
[----:B------:R-:W2:Y:S01]  /*1be0*/  LDS.128 R44, [UR4+0x10] ;  /* 0x00001004ff2c7984 */ /* 0x000ea20008000c00 */
[----:B------:R-:W-:-:S03]  /*1bf0*/  FMUL R62, R11, R62 ;  /* 0x0000003e0b3e7220 */ /* 0x000fc60000400000 */
[----:B------:R-:W3:Y:S01]  /*1c00*/  LDG.E.CONSTANT R25, desc[UR6][R52.64+0xc8] ;  /* 0x0000c80634197981 */ /* 0x000ee2000c1e9900 */
[C---:B------:R-:W-:Y:S01]  /*1c10*/  FMUL R64, R11.reuse, R64 ;  /* 0x000000400b407220 */ /* 0x040fe20000400000 */
[C---:B------:R-:W-:Y:S01]  /*1c20*/  FFMA R21, R16.reuse, R23, R21 ;  /* 0x0000001710157223 */ /* 0x040fe20000000015 */
[C---:B------:R-:W-:Y:S01]  /*1c30*/  FFMA R59, R16.reuse, R59, R62 ;  /* 0x0000003b103b7223 */ /* 0x040fe2000000003e */
[----:B------:R-:W4:Y:S01]  /*1c40*/  LDG.E.CONSTANT R42, desc[UR6][R52.64+0x2bc] ;  /* 0x0002bc06342a7981 */ /* 0x000f22000c1e9900 */
[----:B------:R-:W-:Y:S01]  /*1c50*/  FFMA R61, R16, R61, R64 ;  /* 0x0000003d103d7223 */ /* 0x000fe20000000040 */
[----:B------:R-:W-:Y:S01]  /*1c60*/  FFMA R10, R11, R20, R10 ;  /* 0x000000140b0a7223 */ /* 0x000fe2000000000a */
[C---:B0-----:R-:W-:Y:S01]  /*1c70*/  FFMA R55, R19.reuse, R60, R59 ;  /* 0x0000003c13377223 */ /* 0x041fe2000000003b */
[----:B------:R-:W4:Y:S01]  /*1c80*/  LDG.E.CONSTANT R16, desc[UR6][R52.64+0x4b0] ;  /* 0x0004b00634107981 */ /* 0x000f22000c1e9900 */
[C---:B------:R-:W-:Y:S01]  /*1c90*/  FMUL R59, R18.reuse, R41 ;  /* 0x00000029123b7220 */ /* 0x040fe20000400000 */
[C---:B------:R-:W-:Y:S01]  /*1ca0*/  FFMA R21, R19.reuse, R66, R21 ;  /* 0x0000004213157223 */ /* 0x040fe20000000015 */
[C---:B------:R-:W-:Y:S01]  /*1cb0*/  FFMA R23, R19.reuse, R22, R10 ;  /* 0x0000001613177223 */ /* 0x040fe2000000000a */
[----:B------:R-:W4:Y:S01]  /*1cc0*/  LDG.E.CONSTANT R41, desc[UR6][R52.64+0x6a4] ;  /* 0x0006a40634297981 */ /* 0x000f22000c1e9900 */
[----:B------:R-:W-:Y:S01]  /*1cd0*/  FFMA R61, R19, R0, R61 ;  /* 0x00000000133d7223 */ /* 0x000fe2000000003d */
[C---:B------:R-:W-:Y:S01]  /*1ce0*/  FMUL R22, R18.reuse, R21 ;  /* 0x0000001512167220 */ /* 0x040fe20000400000 */
[C---:B------:R-:W-:Y:S01]  /*1cf0*/  FMUL R23, R18.reuse, R23 ;  /* 0x0000001712177220 */ /* 0x040fe20000400000 */
[C---:B------:R-:W-:Y:S01]  /*1d00*/  FMUL R21, R18.reuse, R55 ;  /* 0x0000003712157220 */ /* 0x040fe20000400000 */
[C---:B------:R-:W-:Y:S01]  /*1d10*/  FMUL R20, R18.reuse, R61 ;  /* 0x0000003d12147220 */ /* 0x040fe20000400000 */
[----:B------:R-:W-:Y:S01]  /*1d20*/  FMUL R0, R18, R24 ;  /* 0x0000001812007220 */ /* 0x000fe20000400000 */
[----:B------:R-:W0:Y:S01]  /*1d30*/  LDS.64 R10, [UR4+0x20] ;  /* 0x00002004ff0a7984 */ /* 0x000e220008000a00 */
[----:B------:R-:W0:Y:S03]  /*1d40*/  LDCU UR4, c[0x0][0x398] ;  /* 0x00007300ff0477ac */ /* 0x000e260008000800 */
[----:B------:R0:W5:Y:S04]  /*1d50*/  LDG.E.CONSTANT R56, desc[UR6][R34.64+0xc8] ;  /* 0x0000c80622387981 */ /* 0x000168000c1e9900 */
[----:B------:R0:W5:Y:S04]  /*1d60*/  LDG.E.CONSTANT R55, desc[UR6][R34.64+0x6a4] ;  /* 0x0006a40622377981 */ /* 0x000168000c1e9900 */
[----:B-1----:R1:W5:Y:S01]  /*1d70*/  LDG.E.CONSTANT R57, desc[UR6][R34.64+0x1a2c] ;  /* 0x001a2c0622397981 */ /* 0x002362000c1e9900 */
[----:B------:R-:W-:Y:S01]  /*1d80*/  BAR.SYNC.DEFER_BLOCKING 0x0 ;  /* 0x0000000000007b1d */ /* 0x000fe20000010000 */
[-C--:B--2---:R-:W-:Y:S01]  /*1d90*/  FFMA R24, R59, R45.reuse, R54 ;  /* 0x0000002d3b187223 */ /* 0x084fe20000000036 */
[-C--:B------:R-:W-:Y:S01]  /*1da0*/  FFMA R19, R23, R45.reuse, R43 ;  /* 0x0000002d17137223 */ /* 0x080fe2000000002b */
[-C--:B------:R-:W-:Y:S01]  /*1db0*/  FFMA R18, R22, R45.reuse, R40 ;  /* 0x0000002d16127223 */ /* 0x080fe20000000028 */
[-C--:B------:R-:W-:Y:S01]  /*1dc0*/  FFMA R17, R21, R45.reuse, R17 ;  /* 0x0000002d15117223 */ /* 0x080fe20000000011 */
[----:B------:R-:W-:Y:S01]  /*1dd0*/  FFMA R15, R20, R45, R15 ;  /* 0x0000002d140f7223 */ /* 0x000fe2000000000f */
[-C--:B------:R-:W-:Y:S01]  /*1de0*/  FFMA R60, R59, R46.reuse, R38 ;  /* 0x0000002e3b3c7223 */ /* 0x080fe20000000026 */
[-C--:B------:R-:W-:Y:S01]  /*1df0*/  FFMA R61, R23, R46.reuse, R27 ;  /* 0x0000002e173d7223 */ /* 0x080fe2000000001b */
[-C--:B------:R-:W-:Y:S01]  /*1e00*/  FFMA R62, R22, R46.reuse, R26 ;  /* 0x0000002e163e7223 */ /* 0x080fe2000000001a */
[----:B------:R-:W-:Y:S01]  /*1e10*/  FFMA R63, R20, R46, R39 ;  /* 0x0000002e143f7223 */ /* 0x000fe20000000027 */
[----:B------:R1:W5:Y:S04]  /*1e20*/  LDG.E.CONSTANT R38, desc[UR6][R34.64+0x125c] ;  /* 0x00125c0622267981 */ /* 0x000368000c1e9900 */
[----:B------:R1:W5:Y:S04]  /*1e30*/  LDG.E.CONSTANT R54, desc[UR6][R34.64+0xc80] ;  /* 0x000c800622367981 */ /* 0x000368000c1e9900 */
[----:B------:R1:W5:Y:S04]  /*1e40*/  LDG.E.CONSTANT R45, desc[UR6][R34.64+0x2bc] ;  /* 0x0002bc06222d7981 */ /* 0x000368000c1e9900 */
[----:B------:R1:W5:Y:S04]  /*1e50*/  LDG.E.CONSTANT R44, desc[UR6][R34.64+0x898] ;  /* 0x00089806222c7981 */ /* 0x000368000c1e9900 */
[----:B------:R1:W5:Y:S04]  /*1e60*/  LDG.E.CONSTANT R27, desc[UR6][R34.64+0xe74] ;  /* 0x000e7406221b7981 */ /* 0x000368000c1e9900 */
[----:B------:R1:W5:Y:S04]  /*1e70*/  LDG.E.CONSTANT R40, desc[UR6][R34.64+0x4b0] ;  /* 0x0004b00622287981 */ /* 0x000368000c1e9900 */
[----:B------:R1:W5:Y:S04]  /*1e80*/  LDG.E.CONSTANT R43, desc[UR6][R34.64+0xa8c] ;  /* 0x000a8c06222b7981 */ /* 0x000368000c1e9900 */
[----:B------:R1:W5:Y:S04]  /*1e90*/  LDG.E.CONSTANT R39, desc[UR6][R34.64+0x1068] ;  /* 0x0010680622277981 */ /* 0x000368000c1e9900 */
[----:B------:R1:W5:Y:S01]  /*1ea0*/  LDG.E.CONSTANT R26, desc[UR6][R52.64+0x898] ;  /* 0x00089806341a7981 */ /* 0x000362000c1e9900 */
[-C--:B------:R-:W-:Y:S01]  /*1eb0*/  FFMA R58, R59, R47.reuse, R58 ;  /* 0x0000002f3b3a7223 */ /* 0x080fe2000000003a */
[-C--:B------:R-:W-:Y:S01]  /*1ec0*/  FFMA R50, R23, R47.reuse, R50 ;  /* 0x0000002f17327223 */ /* 0x080fe20000000032 */
[-C--:B------:R-:W-:Y:S01]  /*1ed0*/  FFMA R49, R22, R47.reuse, R49 ;  /* 0x0000002f16317223 */ /* 0x080fe20000000031 */
[-C--:B------:R-:W-:Y:S01]  /*1ee0*/  FFMA R48, R21, R47.reuse, R48 ;  /* 0x0000002f15307223 */ /* 0x080fe20000000030 */
[----:B------:R-:W-:Y:S01]  /*1ef0*/  FFMA R47, R20, R47, R13 ;  /* 0x0000002f142f7223 */ /* 0x000fe2000000000d */
[-C--:B0-----:R-:W-:Y:S01]  /*1f00*/  FFMA R51, R59, R10.reuse, R51 ;  /* 0x0000000a3b337223 */ /* 0x081fe20000000033 */
[-C--:B------:R-:W-:Y:S01]  /*1f10*/  FFMA R28, R23, R10.reuse, R28 ;  /* 0x0000000a171c7223 */ /* 0x080fe2000000001c */
[-C--:B------:R-:W-:Y:S01]  /*1f20*/  FFMA R29, R22, R10.reuse, R29 ;  /* 0x0000000a161d7223 */ /* 0x080fe2000000001d */
[-C--:B------:R-:W-:Y:S01]  /*1f30*/  FFMA R30, R21, R10.reuse, R30 ;  /* 0x0000000a151e7223 */ /* 0x080fe2000000001e */
[----:B------:R-:W-:Y:S01]  /*1f40*/  FFMA R31, R20, R10, R31 ;  /* 0x0000000a141f7223 */ /* 0x000fe2000000001f */
[-C--:B------:R-:W-:Y:S01]  /*1f50*/  FFMA R32, R59, R11.reuse, R32 ;  /* 0x0000000b3b207223 */ /* 0x080fe20000000020 */
[----:B------:R-:W-:Y:S04]  /*1f60*/  LDS R65, [R3] ;  /* 0x0000000003417984 */ /* 0x000fe80000000800 */
[----:B------:R-:W0:Y:S04]  /*1f70*/  LDS R13, [R5] ;  /* 0x00000000050d7984 */ /* 0x000e280000000800 */
[----:B------:R-:W2:Y:S04]  /*1f80*/  LDS R10, [R5+0x4] ;  /* 0x00000400050a7984 */ /* 0x000ea80000000800 */
[----:B------:R-:W1:Y:S04]  /*1f90*/  LDS R59, [R5+0x8] ;  /* 0x00000800053b7984 */ /* 0x000e680000000800 */
[----:B------:R-:W1:Y:S04]  /*1fa0*/  LDS R66, [R5+0xc] ;  /* 0x00000c0005427984 */ /* 0x000e680000000800 */
[----:B------:R-:W1:Y:S01]  /*1fb0*/  LDS R64, [R5+0x10] ;  /* 0x0000100005407984 */ /* 0x000e620000000800 */
[----:B------:R-:W-:Y:S01]  /*1fc0*/  FFMA R14, R21, R46, R14 ;  /* 0x0000002e150e7223 */ /* 0x000fe2000000000e */
[-C--:B------:R-:W-:Y:S01]  /*1fd0*/  FFMA R33, R23, R11.reuse, R33 ;  /* 0x0000000b17217223 */ /* 0x080fe20000000021 */
[-C--:B------:R-:W-:Y:S01]  /*1fe0*/  FFMA R36, R22, R11.reuse, R36 ;  /* 0x0000000b16247223 */ /* 0x080fe20000000024 */
[-C--:B------:R-:W-:Y:S01]  /*1ff0*/  FFMA R37, R21, R11.reuse, R37 ;  /* 0x0000000b15257223 */ /* 0x080fe20000000025 */
[----:B------:R-:W-:Y:S01]  /*2000*/  FFMA R46, R20, R11, R12 ;  /* 0x0000000b142e7223 */ /* 0x000fe2000000000c */
[----:B------:R-:W-:Y:S01]  /*2010*/  FFMA R69, -R0, UR4, R14 ;  /* 0x0000000400457c23 */ /* 0x000fe2000800010e */
[----:B------:R-:W-:Y:S04]  /*2020*/  LDS R11, [R2] ;  /* 0x00000000020b7984 */ /* 0x000fe80000000800 */
[----:B------:R-:W1:Y:S04]  /*2030*/  LDS R0, [R4] ;  /* 0x0000000004007984 */ /* 0x000e680000000800 */
[----:B------:R-:W1:Y:S04]  /*2040*/  LDS R22, [R4+0x4] ;  /* 0x0000040004167984 */ /* 0x000e680000000800 */
[----:B------:R-:W1:Y:S04]  /*2050*/  LDS R20, [R4+0x8] ;  /* 0x0000080004147984 */ /* 0x000e680000000800 */
[----:B------:R-:W1:Y:S01]  /*2060*/  LDS R12, [R4+0x10] ;  /* 0x00001000040c7984 */ /* 0x000e620000000800 */
[----:B0-----:R-:W-:-:S03]  /*2070*/  FFMA R60, R65, R13, R60 ;  /* 0x0000000d413c7223 */ /* 0x001fc6000000003c */
[----:B------:R-:W0:Y:S01]  /*2080*/  LDS R14, [R4+0xc] ;  /* 0x00000c00040e7984 */ /* 0x000e220000000800 */
[----:B--2---:R-:W-:-:S03]  /*2090*/  FFMA R61, R65, R10, R61 ;  /* 0x0000000a413d7223 */ /* 0x004fc6000000003d */
[----:B------:R-:W-:Y:S01]  /*20a0*/  LDS R10, [R3+0x14] ;  /* 0x00001400030a7984 */ /* 0x000fe20000000800 */
[----:B-1----:R-:W-:-:S03]  /*20b0*/  FFMA R67, R65, R59, R62 ;  /* 0x0000003b41437223 */ /* 0x002fc6000000003e */
[----:B------:R-:W1:Y:S01]  /*20c0*/  LDS R59, [R5+0x70] ;  /* 0x00007000053b7984 */ /* 0x000e620000000800 */
[----:B------:R-:W-:-:S03]  /*20d0*/  FFMA R69, R65, R66, R69 ;  /* 0x0000004241457223 */ /* 0x000fc60000000045 */
[----:B------:R-:W-:Y:S01]  /*20e0*/  LDS R23, [R5+0x6c] ;  /* 0x00006c0005177984 */ /* 0x000fe20000000800 */
[----:B------:R-:W-:-:S03]  /*20f0*/  FFMA R65, R65, R64, R63 ;  /* 0x0000004041417223 */ /* 0x000fc6000000003f */
[----:B------:R-:W2:Y:S04]  /*2100*/  LDS R63, [R5+0x74] ;  /* 0x00007400053f7984 */ /* 0x000ea80000000800 */
[----:B------:R-:W2:Y:S04]  /*2110*/  LDS R13, [R5+0x64] ;  /* 0x00006400050d7984 */ /* 0x000ea80000000800 */
[----:B------:R-:W2:Y:S01]  /*2120*/  LDS R21, [R5+0x68] ;  /* 0x0000680005157984 */ /* 0x000ea20000000800 */
[C---:B------:R-:W-:Y:S01]  /*2130*/  FFMA R60, R11.reuse, R0, R60 ;  /* 0x000000000b3c7223 */ /* 0x040fe2000000003c */
[----:B------:R-:W-:-:S02]  /*2140*/  FFMA R22, R11, R22, R61 ;  /* 0x000000160b167223 */ /* 0x000fc4000000003d */
[----:B------:R-:W-:Y:S01]  /*2150*/  LDS R0, [R2+0x14] ;  /* 0x0000140002007984 */ /* 0x000fe20000000800 */
[----:B------:R-:W-:-:S03]  /*2160*/  FFMA R20, R11, R20, R67 ;  /* 0x000000140b147223 */ /* 0x000fc60000000043 */
[----:B------:R-:W2:Y:S04]  /*2170*/  LDS R61, [R4+0x18] ;  /* 0x00001800043d7984 */ /* 0x000ea80000000800 */
[----:B------:R-:W2:Y:S01]  /*2180*/  LDS R67, [R4+0x14] ;  /* 0x0000140004437984 */ /* 0x000ea20000000800 */
[C---:B------:R-:W-:Y:S01]  /*2190*/  FFMA R12, R11.reuse, R12, R65 ;  /* 0x0000000c0b0c7223 */ /* 0x040fe20000000041 */
[----:B0-----:R-:W-:Y:S02]  /*21a0*/  FFMA R14, R11, R14, R69 ;  /* 0x0000000e0b0e7223 */ /* 0x001fe40000000045 */
[----:B------:R-:W0:Y:S04]  /*21b0*/  LDS R65, [R4+0x1c] ;  /* 0x00001c0004417984 */ /* 0x000e280000000800 */
[----:B------:R-:W0:Y:S01]  /*21c0*/  LDS R69, [R4+0x20] ;  /* 0x0000200004457984 */ /* 0x000e220000000800 */
[----:B-1----:R-:W-:-:S03]  /*21d0*/  FFMA R66, R10, R59, R14 ;  /* 0x0000003b0a427223 */ /* 0x002fc6000000000e */
[----:B------:R-:W-:Y:S04]  /*21e0*/  LDS R11, [R3+0x28] ;  /* 0x00002800030b7984 */ /* 0x000fe80000000800 */
[----:B------:R-:W1:Y:S01]  /*21f0*/  LDS R59, [R4+0x24] ;  /* 0x00002400043b7984 */ /* 0x000e620000000800 */
[C---:B--2---:R-:W-:Y:S01]  /*2200*/  FFMA R63, R10.reuse, R63, R12 ;  /* 0x0000003f0a3f7223 */ /* 0x044fe2000000000c */
[C---:B------:R-:W-:Y:S02]  /*2210*/  FFMA R62, R10.reuse, R23, R20 ;  /* 0x000000170a3e7223 */ /* 0x040fe40000000014 */
[----:B------:R-:W2:Y:S04]  /*2220*/  LDS R12, [R5+0xcc] ;  /* 0x0000cc00050c7984 */ /* 0x000ea80000000800 */
[----:B------:R-:W2:Y:S01]  /*2230*/  LDS R14, [R5+0xc8] ;  /* 0x0000c800050e7984 */ /* 0x000ea20000000800 */
[----:B------:R-:W-:-:S03]  /*2240*/  FFMA R13, R10, R13, R60 ;  /* 0x0000000d0a0d7223 */ /* 0x000fc6000000003c */
[----:B------:R-:W2:Y:S01]  /*2250*/  LDS R20, [R5+0xd0] ;  /* 0x0000d00005147984 */ /* 0x000ea20000000800 */
[----:B------:R-:W-:-:S03]  /*2260*/  FFMA R60, R10, R21, R22 ;  /* 0x000000150a3c7223 */ /* 0x000fc60000000016 */
[----:B------:R-:W2:Y:S01]  /*2270*/  LDS R22, [R5+0xd4] ;  /* 0x0000d40005167984 */ /* 0x000ea20000000800 */
[----:B------:R-:W-:-:S03]  /*2280*/  FFMA R61, R0, R61, R60 ;  /* 0x0000003d003d7223 */ /* 0x000fc6000000003c */
[----:B------:R-:W-:Y:S01]  /*2290*/  LDS R10, [R2+0x28] ;  /* 0x00002800020a7984 */ /* 0x000fe20000000800 */
[----:B------:R-:W-:-:S03]  /*22a0*/  FFMA R64, R0, R67, R13 ;  /* 0x0000004300407223 */ /* 0x000fc6000000000d */
[----:B------:R-:W2:Y:S04]  /*22b0*/  LDS R60, [R5+0xd8] ;  /* 0x0000d800053c7984 */ /* 0x000ea80000000800 */
[----:B------:R-:W2:Y:S04]  /*22c0*/  LDS R13, [R4+0x28] ;  /* 0x00002800040d7984 */ /* 0x000ea80000000800 */
[----:B------:R-:W2:Y:S04]  /*22d0*/  LDS R23, [R4+0x30] ;  /* 0x0000300004177984 */ /* 0x000ea80000000800 */
[----:B------:R-:W3:Y:S01]  /*22e0*/  LDS R21, [R4+0x2c] ;  /* 0x00002c0004157984 */ /* 0x000ee20000000800 */
[C---:B0-----:R-:W-:Y:S01]  /*22f0*/  FFMA R65, R0.reuse, R65, R62 ;  /* 0x0000004100417223 */ /* 0x041fe2000000003e */
[C---:B------:R-:W-:Y:S01]  /*2300*/  FFMA R69, R0.reuse, R69, R66 ;  /* 0x0000004500457223 */ /* 0x040fe20000000042 */
[----:B-1----:R-:W-:Y:S01]  /*2310*/  FFMA R62, R0, R59, R63 ;  /* 0x0000003b003e7223 */ /* 0x002fe2000000003f */
[----:B------:R-:W0:Y:S01]  /*2320*/  LDS R67, [R4+0x34] ;  /* 0x0000340004437984 */ /* 0x000e220000000800 */
[----:B--2---:R-:W-:-:S03]  /*2330*/  FFMA R12, R11, R12, R61 ;  /* 0x0000000c0b0c7223 */ /* 0x004fc6000000003d */
[----:B------:R-:W-:Y:S04]  /*2340*/  LDS R0, [R3+0x3c] ;  /* 0x00003c0003007984 */ /* 0x000fe80000000800 */
[----:B------:R-:W1:Y:S01]  /*2350*/  LDS R61, [R5+0x12c] ;  /* 0x00012c00053d7984 */ /* 0x000e620000000800 */
[C---:B------:R-:W-:Y:S01]  /*2360*/  FFMA R14, R11.reuse, R14, R64 ;  /* 0x0000000e0b0e7223 */ /* 0x040fe20000000040 */
[C---:B------:R-:W-:Y:S02]  /*2370*/  FFMA R64, R11.reuse, R20, R65 ;  /* 0x000000140b407223 */ /* 0x040fe40000000041 */
[----:B------:R-:W2:Y:S04]  /*2380*/  LDS R63, [R5+0x130] ;  /* 0x00013000053f7984 */ /* 0x000ea80000000800 */
[----:B------:R-:W2:Y:S04]  /*2390*/  LDS R65, [R5+0x134] ;  /* 0x0001340005417984 */ /* 0x000ea80000000800 */
[----:B------:R-:W2:Y:S01]  /*23a0*/  LDS R59, [R4+0x38] ;  /* 0x00003800043b7984 */ /* 0x000ea20000000800 */
[C---:B------:R-:W-:Y:S01]  /*23b0*/  FFMA R69, R11.reuse, R22, R69 ;  /* 0x000000160b457223 */ /* 0x040fe20000000045 */
[----:B------:R-:W-:-:S02]  /*23c0*/  FFMA R60, R11, R60, R62 ;  /* 0x0000003c0b3c7223 */ /* 0x000fc4000000003e */
[----:B------:R-:W-:Y:S01]  /*23d0*/  LDS R11, [R2+0x3c] ;  /* 0x00003c00020b7984 */ /* 0x000fe20000000800 */
[----:B------:R-:W-:-:S03]  /*23e0*/  FFMA R20, R10, R13, R14 ;  /* 0x0000000d0a147223 */ /* 0x000fc6000000000e */
[----:B------:R-:W4:Y:S01]  /*23f0*/  LDS R13, [R5+0x13c] ;  /* 0x00013c00050d7984 */ /* 0x000f220000000800 */
[----:B------:R-:W-:-:S03]  /*2400*/  FFMA R62, R10, R23, R64 ;  /* 0x000000170a3e7223 */ /* 0x000fc60000000040 */
[----:B------:R-:W4:Y:S01]  /*2410*/  LDS R64, [R5+0x138] ;  /* 0x0001380005407984 */ /* 0x000f220000000800 */
[----:B---3--:R-:W-:-:S03]  /*2420*/  FFMA R22, R10, R21, R12 ;  /* 0x000000150a167223 */ /* 0x008fc6000000000c */
[----:B------:R-:W3:Y:S04]  /*2430*/  LDS R12, [R4+0x3c] ;  /* 0x00003c00040c7984 */ /* 0x000ee80000000800 */
[----:B------:R-:W3:Y:S01]  /*2440*/  LDS R23, [R4+0x44] ;  /* 0x0000440004177984 */ /* 0x000ee20000000800 */
[----:B0-----:R-:W-:-:S03]  /*2450*/  FFMA R67, R10, R67, R69 ;  /* 0x000000430a437223 */ /* 0x001fc60000000045 */
[----:B------:R-:W0:Y:S01]  /*2460*/  LDS R14, [R4+0x40] ;  /* 0x00004000040e7984 */ /* 0x000e220000000800 */
[----:B-1----:R-:W-:-:S03]  /*2470*/  FFMA R68, R0, R61, R20 ;  /* 0x0000003d00447223 */ /* 0x002fc60000000014 */
[----:B------:R-:W-:Y:S04]  /*2480*/  LDS R21, [R3+0x50] ;  /* 0x0000500003157984 */ /* 0x000fe80000000800 */
[----:B------:R-:W1:Y:S01]  /*2490*/  LDS R20, [R4+0x48] ;  /* 0x0000480004147984 */ /* 0x000e620000000800 */
[C---:B--2---:R-:W-:Y:S01]  /*24a0*/  FFMA R63, R0.reuse, R63, R22 ;  /* 0x0000003f003f7223 */ /* 0x044fe20000000016 */
[----:B------:R-:W-:Y:S02]  /*24b0*/  FFMA R22, R0, R65, R62 ;  /* 0x0000004100167223 */ /* 0x000fe4000000003e */
[----:B------:R-:W2:Y:S01]  /*24c0*/  LDS R62, [R4+0x4c] ;  /* 0x00004c00043e7984 */ /* 0x000ea20000000800 */
[----:B------:R-:W-:-:S03]  /*24d0*/  FFMA R66, R10, R59, R60 ;  /* 0x0000003b0a427223 */ /* 0x000fc6000000003c */
[----:B------:R-:W2:Y:S04]  /*24e0*/  LDS R60, [R5+0x190] ;  /* 0x00019000053c7984 */ /* 0x000ea80000000800 */
[----:B------:R-:W2:Y:S01]  /*24f0*/  LDS R10, [R5+0x194] ;  /* 0x00019400050a7984 */ /* 0x000ea20000000800 */
[----:B----4-:R-:W-:-:S03]  /*2500*/  FFMA R13, R0, R13, R66 ;  /* 0x0000000d000d7223 */ /* 0x010fc60000000042 */
[----:B------:R-:W-:Y:S01]  /*2510*/  LDS R59, [R2+0x50] ;  /* 0x00005000023b7984 */ /* 0x000fe20000000800 */
[----:B------:R-:W-:-:S03]  /*2520*/  FFMA R61, R0, R64, R67 ;  /* 0x00000040003d7223 */ /* 0x000fc60000000043 */
[----:B------:R-:W4:Y:S01]  /*2530*/  LDS R0, [R5+0x198] ;  /* 0x0001980005007984 */ /* 0x000f220000000800 */
[----:B---3--:R-:W-:-:S03]  /*2540*/  FFMA R66, R11, R12, R68 ;  /* 0x0000000c0b427223 */ /* 0x008fc60000000044 */
[----:B------:R-:W3:Y:S04]  /*2550*/  LDS R64, [R5+0x19c] ;  /* 0x00019c0005407984 */ /* 0x000ee80000000800 */
[----:B------:R-:W3:Y:S01]  /*2560*/  LDS R12, [R5+0x1a0] ;  /* 0x0001a000050c7984 */ /* 0x000ee20000000800 */
[C---:B------:R-:W-:Y:S01]  /*2570*/  FFMA R22, R11.reuse, R23, R22 ;  /* 0x000000170b167223 */ /* 0x040fe20000000016 */
[C---:B0-----:R-:W-:Y:S02]  /*2580*/  FFMA R63, R11.reuse, R14, R63 ;  /* 0x0000000e0b3f7223 */ /* 0x041fe4000000003f */
[----:B------:R-:W-:Y:S01]  /*2590*/  LDS R14, [R4+0x50] ;  /* 0x00005000040e7984 */ /* 0x000fe20000000800 */
[----:B-1----:R-:W-:-:S03]  /*25a0*/  FFMA R23, R11, R20, R61 ;  /* 0x000000140b177223 */ /* 0x002fc6000000003d */
[----:B------:R-:W0:Y:S01]  /*25b0*/  LDS R20, [R4+0x54] ;  /* 0x0000540004147984 */ /* 0x000e220000000800 */
[----:B--2---:R-:W-:-:S03]  /*25c0*/  FFMA R13, R11, R62, R13 ;  /* 0x0000003e0b0d7223 */ /* 0x004fc6000000000d */
[----:B------:R-:W1:Y:S01]  /*25d0*/  LDS R62, [R4+0x58] ;  /* 0x00005800043e7984 */ /* 0x000e620000000800 */
[----:B------:R-:W-:-:S03]  /*25e0*/  FFMA R66, R21, R60, R66 ;  /* 0x0000003c15427223 */ /* 0x000fc60000000042 */
[----:B------:R-:W2:Y:S01]  /*25f0*/  LDS R60, [R4+0x5c] ;  /* 0x00005c00043c7984 */ /* 0x000ea20000000800 */
[----:B------:R-:W-:-:S03]  /*2600*/  FFMA R68, R21, R10, R63 ;  /* 0x0000000a15447223 */ /* 0x000fc6000000003f */
[----:B------:R-:W2:Y:S01]  /*2610*/  LDS R10, [R4+0x60] ;  /* 0x00006000040a7984 */ /* 0x000ea20000000800 */
[----:B------:R-:W-:-:S04]  /*2620*/  FADD R61, R25, R25 ;  /* 0x00000019193d7221 */ /* 0x000fc80000000000 */
[----:B------:R-:W0:Y:S01]  /*2630*/  MUFU.RCP R63, R61 ;  /* 0x0000003d003f7308 */ /* 0x000e220000001000 */
[C---:B----4-:R-:W-:Y:S01]  /*2640*/  FFMA R11, R21.reuse, R0, R22 ;  /* 0x00000000150b7223 */ /* 0x050fe20000000016 */
[C---:B---3--:R-:W-:Y:S01]  /*2650*/  FFMA R23, R21.reuse, R64, R23 ;  /* 0x0000004015177223 */ /* 0x048fe20000000017 */
[----:B------:R-:W-:Y:S01]  /*2660*/  FFMA R21, R21, R12, R13 ;  /* 0x0000000c15157223 */ /* 0x000fe2000000000d */
[----:B------:R-:W-:-:S04]  /*2670*/  FMUL R13, R16, R16 ;  /* 0x00000010100d7220 */ /* 0x000fc80000400000 */
[----:B------:R-:W-:-:S04]  /*2680*/  FFMA R0, R42, R42, R13 ;  /* 0x0000002a2a007223 */ /* 0x000fc8000000000d */
[----:B------:R-:W-:Y:S01]  /*2690*/  FFMA R0, R41, R41, R0 ;  /* 0x0000002929007223 */ /* 0x000fe20000000000 */
[----:B0-----:R-:W-:Y:S01]  /*26a0*/  FFMA R12, -R61, R63, 1 ;  /* 0x3f8000003d0c7423 */ /* 0x001fe2000000013f */
[----:B------:R-:W-:Y:S06]  /*26b0*/  BAR.SYNC.DEFER_BLOCKING 0x0 ;  /* 0x0000000000007b1d */ /* 0x000fec0000010000 */
[----:B------:R-:W0:Y:S01]  /*26c0*/  FCHK P0, R0, R61 ;  /* 0x0000003d00007302 */ /* 0x000e220000000000 */
[----:B------:R-:W-:Y:S01]  /*26d0*/  FFMA R63, R63, R12, R63 ;  /* 0x0000000c3f3f7223 */ /* 0x000fe2000000003f */
[----:B------:R-:W-:-:S03]  /*26e0*/  FFMA R13, R59, R20, R68 ;  /* 0x000000143b0d7223 */ /* 0x000fc60000000044 */
[----:B------:R-:W-:Y:S01]  /*26f0*/  FFMA R20, R0, R63, RZ ;  /* 0x0000003f00147223 */ /* 0x000fe200000000ff */
[----:B------:R-:W-:Y:S03]  /*2700*/  BSSY.RECONVERGENT B0, `(.L_x_10) ;  /* 0x000000b000007945 */ /* 0x000fe60003800200 */
[----:B------:R-:W-:Y:S01]  /*2710*/  FFMA R22, -R61, R20, R0 ;  /* 0x000000143d167223 */ /* 0x000fe20000000100 */
[C---:B-1----:R-:W-:Y:S01]  /*2720*/  FFMA R12, R59.reuse, R62, R11 ;  /* 0x0000003e3b0c7223 */ /* 0x042fe2000000000b */
[C---:B------:R-:W-:Y:S01]  /*2730*/  FFMA R14, R59.reuse, R14, R66 ;  /* 0x0000000e3b0e7223 */ /* 0x040fe20000000042 */
[C---:B--2---:R-:W-:Y:S01]  /*2740*/  FFMA R11, R59.reuse, R60, R23 ;  /* 0x0000003c3b0b7223 */ /* 0x044fe20000000017 */
[----:B------:R-:W-:Y:S01]  /*2750*/  FFMA R10, R59, R10, R21 ;  /* 0x0000000a3b0a7223 */ /* 0x000fe20000000015 */
[----:B------:R-:W-:Y:S01]  /*2760*/  FFMA R63, R63, R22, R20 ;  /* 0x000000163f3f7223 */ /* 0x000fe20000000014 */
[----:B0-----:R-:W-:Y:S06]  /*2770*/  @!P0 BRA `(.L_x_11) ;  /* 0x00000000000c8947 */ /* 0x001fec0003800000 */
[----:B------:R-:W-:-:S07]  /*2780*/  MOV R20, 0x27a0 ;  /* 0x000027a000147802 */ /* 0x000fce0000000f00 */
[----:B-----5:R-:W-:Y:S05]  /*2790*/  CALL.REL.NOINC `($__internal_1_$__cuda_sm3x_div_rn_noftz_f32_slowpath) ;  /* 0x0000003c00147944 */ /* 0x020fea0003c00000 */
[----:B------:R-:W-:-:S07]  /*27a0*/  MOV R63, R0 ;  /* 0x00000000003f7202 */ /* 0x000fce0000000f00 */
.L_x_11:
[----:B------:R-:W-:Y:S05]  /*27b0*/  BSYNC.RECONVERGENT B0 ;  /* 0x0000000000007941 */ /* 0x000fea0003800200 */
.L_x_10:
        /* <DEDUP_REMOVED lines=15> */
.L_x_13:
[----:B------:R-:W0:Y:S02]  /*28b0*/  MUFU.RCP R0, R25 ;  /* 0x0000001900007308 */ /* 0x000e240000001000 */
[----:B0-----:R-:W-:-:S04]  /*28c0*/  FFMA R20, R25, R0, -1 ;  /* 0xbf80000019147423 */ /* 0x001fc80000000000 */
[----:B------:R-:W-:-:S04]  /*28d0*/  FADD.FTZ R23, -R20, -RZ ;  /* 0x800000ff14177221 */ /* 0x000fc80000010100 */
[----:B------:R-:W-:-:S07]  /*28e0*/  FFMA R23, R0, R23, R0 ;  /* 0x0000001700177223 */ /* 0x000fce0000000000 */
.L_x_14:
[----:B------:R-:W-:Y:S05]  /*28f0*/  BSYNC.RECONVERGENT B0 ;  /* 0x0000000000007941 */ /* 0x000fea0003800200 */
.L_x_12:
[-C--:B------:R-:W-:Y:S01]  /*2900*/  FMUL R59, R42, R23.reuse ;  /* 0x000000172a3b7220 */ /* 0x080fe20000400000 */
[-C--:B------:R-:W-:Y:S01]  /*2910*/  FMUL R68, R16, R23.reuse ;  /* 0x0000001710447220 */ /* 0x080fe20000400000 */
[----:B------:R-:W-:Y:S01]  /*2920*/  FMUL R64, R41, R23 ;  /* 0x0000001729407220 */ /* 0x000fe20000400000 */
[----:B------:R-:W-:Y:S01]  /*2930*/  FMUL R61, R55, R16 ;  /* 0x00000010373d7220 */ /* 0x000fe20000400000 */
[C-C-:B------:R-:W-:Y:S01]  /*2940*/  FFMA R21, R42.reuse, R59, R57.reuse ;  /* 0x0000003b2a157223 */ /* 0x140fe20000000039 */
[----:B------:R-:W-:Y:S01]  /*2950*/  FMUL R20, R42, R68 ;  /* 0x000000442a147220 */ /* 0x000fe20000400000 */
[----:B------:R-:W-:Y:S01]  /*2960*/  FADD R63, R26, R57 ;  /* 0x000000391a3f7221 */ /* 0x000fe20000000000 */
[C---:B------:R-:W-:Y:S01]  /*2970*/  FFMA R61, R56.reuse, R42, R61 ;  /* 0x0000002a383d7223 */ /* 0x040fe2000000003d */
[----:B------:R-:W-:Y:S01]  /*2980*/  FMUL R0, R56, R21 ;  /* 0x0000001538007220 */ /* 0x000fe20000400000 */
[-C--:B------:R-:W-:Y:S01]  /*2990*/  FFMA R22, R16, R68.reuse, R57 ;  /* 0x0000004410167223 */ /* 0x080fe20000000039 */
[----:B------:R-:W-:Y:S01]  /*29a0*/  FMUL R66, R41, R68 ;  /* 0x0000004429427220 */ /* 0x000fe20000400000 */
[----:B------:R-:W-:Y:S01]  /*29b0*/  FFMA R61, R54, R41, R61 ;  /* 0x00000029363d7223 */ /* 0x000fe2000000003d */
[----:B------:R-:W-:Y:S01]  /*29c0*/  FFMA R23, R55, R20, R0 ;  /* 0x0000001437177223 */ /* 0x000fe20000000000 */
[-C--:B------:R-:W-:Y:S01]  /*29d0*/  FMUL R0, R42, R64.reuse ;  /* 0x000000402a007220 */ /* 0x080fe20000400000 */
[----:B------:R-:W-:Y:S01]  /*29e0*/  FFMA R62, R41, R64, R57 ;  /* 0x00000040293e7223 */ /* 0x000fe20000000039 */
[----:B------:R-:W-:Y:S01]  /*29f0*/  FMUL R65, R38, R61 ;  /* 0x0000003d26417220 */ /* 0x000fe20000400000 */
[----:B------:R-:W-:Y:S01]  /*2a00*/  FMUL R68, R63, R68 ;  /* 0x000000443f447220 */ /* 0x000fe20000400000 */
[----:B------:R-:W-:Y:S01]  /*2a10*/  FFMA R23, R54, R0, R23 ;  /* 0x0000000036177223 */ /* 0x000fe20000000017 */
[----:B------:R-:W-:Y:S01]  /*2a20*/  FMUL R57, R55, R22 ;  /* 0x0000001637397220 */ /* 0x000fe20000400000 */
[----:B------:R-:W-:Y:S01]  /*2a30*/  FMUL R61, R41, R59 ;  /* 0x0000003b293d7220 */ /* 0x000fe20000400000 */
[----:B------:R-:W-:Y:S01]  /*2a40*/  FMUL R26, R55, R66 ;  /* 0x00000042371a7220 */ /* 0x000fe20000400000 */
[----:B------:R-:W-:Y:S01]  /*2a50*/  FMUL R67, R38, R23 ;  /* 0x0000001726437220 */ /* 0x000fe20000400000 */
[C---:B------:R-:W-:Y:S01]  /*2a60*/  FMUL R23, R16.reuse, R59 ;  /* 0x0000003b10177220 */ /* 0x040fe20000400000 */
[----:B------:R-:W-:Y:S01]  /*2a70*/  FMUL R59, R59, R63 ;  /* 0x0000003f3b3b7220 */ /* 0x000fe20000400000 */
[-C--:B------:R-:W-:Y:S01]  /*2a80*/  FMUL R60, R63, R64.reuse ;  /* 0x000000403f3c7220 */ /* 0x080fe20000400000 */
[----:B------:R-:W-:Y:S01]  /*2a90*/  FMUL R64, R16, R64 ;  /* 0x0000004010407220 */ /* 0x000fe20000400000 */
[----:B------:R-:W-:Y:S01]  /*2aa0*/  FMUL R63, R55, R68 ;  /* 0x00000044373f7220 */ /* 0x000fe20000400000 */
[C---:B------:R-:W-:Y:S01]  /*2ab0*/  FFMA R57, R56.reuse, R23, R57 ;  /* 0x0000001738397223 */ /* 0x040fe20000000039 */
[C---:B------:R-:W-:Y:S01]  /*2ac0*/  FFMA R55, R56.reuse, R61, R26 ;  /* 0x0000003d38377223 */ /* 0x040fe2000000001a */
[----:B------:R-:W0:Y:S01]  /*2ad0*/  S2UR UR5, SR_CgaCtaId ;  /* 0x00000000000579c3 */ /* 0x000e220000008800 */
[----:B------:R-:W-:Y:S01]  /*2ae0*/  FFMA R63, R56, R59, R63 ;  /* 0x0000003b383f7223 */ /* 0x000fe2000000003f */
[C---:B------:R-:W-:Y:S01]  /*2af0*/  FFMA R57, R54.reuse, R64, R57 ;  /* 0x0000004036397223 */ /* 0x040fe20000000039 */
[----:B------:R-:W-:Y:S01]  /*2b00*/  FFMA R55, R54, R62, R55 ;  /* 0x0000003e36377223 */ /* 0x000fe20000000037 */
[----:B------:R-:W-:Y:S01]  /*2b10*/  FMUL R26, R44, R16 ;  /* 0x000000102c1a7220 */ /* 0x000fe20000400000 */
[----:B------:R1:W-:Y:S01]  /*2b20*/  STS [R9+0x4], R67 ;  /* 0x0000044309007388 */ /* 0x0003e20000000800 */
[C---:B------:R-:W-:Y:S01]  /*2b30*/  FMUL R56, R38.reuse, R57 ;  /* 0x0000003926387220 */ /* 0x040fe20000400000 */
[----:B------:R-:W-:Y:S01]  /*2b40*/  FMUL R57, R38, R55 ;  /* 0x0000003726397220 */ /* 0x000fe20000400000 */
[----:B------:R-:W-:Y:S01]  /*2b50*/  FFMA R55, R54, R60, R63 ;  /* 0x0000003c36377223 */ /* 0x000fe2000000003f */
[C---:B------:R-:W-:Y:S01]  /*2b60*/  FMUL R63, R45.reuse, R21 ;  /* 0x000000152d3f7220 */ /* 0x040fe20000400000 */
[C---:B------:R-:W-:Y:S01]  /*2b70*/  FFMA R54, R45.reuse, R42, R26 ;  /* 0x0000002a2d367223 */ /* 0x040fe2000000001a */
[----:B------:R2:W-:Y:S01]  /*2b80*/  STS [R9], R65 ;  /* 0x0000004109007388 */ /* 0x0005e20000000800 */
[----:B------:R-:W-:Y:S01]  /*2b90*/  UMOV UR4, 0x400 ;  /* 0x0000040000047882 */ /* 0x000fe20000000000 */
[C---:B------:R-:W-:Y:S01]  /*2ba0*/  FFMA R26, R44.reuse, R20, R63 ;  /* 0x000000142c1a7223 */ /* 0x040fe2000000003f */
[C---:B------:R-:W-:Y:S01]  /*2bb0*/  FMUL R63, R44.reuse, R22 ;  /* 0x000000162c3f7220 */ /* 0x040fe20000400000 */
[C---:B-1----:R-:W-:Y:S01]  /*2bc0*/  FMUL R67, R44.reuse, R66 ;  /* 0x000000422c437220 */ /* 0x042fe20000400000 */
[----:B------:R-:W-:Y:S01]  /*2bd0*/  FMUL R44, R44, R68 ;  /* 0x000000442c2c7220 */ /* 0x000fe20000400000 */
[----:B------:R1:W-:Y:S01]  /*2be0*/  STS [R9+0xc], R57 ;  /* 0x00000c3909007388 */ /* 0x0003e20000000800 */
[----:B------:R-:W-:Y:S01]  /*2bf0*/  FFMA R63, R45, R23, R63 ;  /* 0x000000172d3f7223 */ /* 0x000fe2000000003f */
[----:B--2---:R-:W-:-:S03]  /*2c00*/  FFMA R65, R27, R41, R54 ;  /* 0x000000291b417223 */ /* 0x004fc60000000036 */
[----:B------:R-:W-:Y:S01]  /*2c10*/  FFMA R63, R27, R64, R63 ;  /* 0x000000401b3f7223 */ /* 0x000fe2000000003f */
[----:B------:R-:W-:Y:S01]  /*2c20*/  STS [R9+0x8], R56 ;  /* 0x0000083809007388 */ /* 0x000fe20000000800 */
[----:B0-----:R-:W-:Y:S01]  /*2c30*/  ULEA UR4, UR5, UR4, 0x18 ;  /* 0x0000000405047291 */ /* 0x001fe2000f8ec0ff */
[C---:B------:R-:W-:Y:S01]  /*2c40*/  FMUL R65, R38.reuse, R65 ;  /* 0x0000004126417220 */ /* 0x040fe20000400000 */
[C---:B------:R-:W-:Y:S01]  /*2c50*/  FMUL R63, R38.reuse, R63 ;  /* 0x0000003f263f7220 */ /* 0x040fe20000400000 */
[C---:B-1----:R-:W-:Y:S01]  /*2c60*/  FFMA R57, R45.reuse, R61, R67 ;  /* 0x0000003d2d397223 */ /* 0x042fe20000000043 */
[----:B------:R-:W-:Y:S01]  /*2c70*/  FFMA R67, R45, R59, R44 ;  /* 0x0000003b2d437223 */ /* 0x000fe2000000002c */
[C---:B------:R-:W-:Y:S01]  /*2c80*/  FFMA R45, R27.reuse, R0, R26 ;  /* 0x000000001b2d7223 */ /* 0x040fe2000000001a */
[C---:B------:R-:W-:Y:S01]  /*2c90*/  FMUL R44, R38.reuse, R55 ;  /* 0x00000037262c7220 */ /* 0x040fe20000400000 */
[C---:B------:R-:W-:Y:S01]  /*2ca0*/  FFMA R57, R27.reuse, R62, R57 ;  /* 0x0000003e1b397223 */ /* 0x040fe20000000039 */
[----:B------:R-:W-:Y:S01]  /*2cb0*/  FFMA R67, R27, R60, R67 ;  /* 0x0000003c1b437223 */ /* 0x000fe20000000043 */
[C---:B------:R-:W-:Y:S01]  /*2cc0*/  FMUL R55, R38.reuse, R45 ;  /* 0x0000002d26377220 */ /* 0x040fe20000400000 */
[----:B------:R-:W-:Y:S01]  /*2cd0*/  FMUL R45, R43, R16 ;  /* 0x000000102b2d7220 */ /* 0x000fe20000400000 */
[C---:B------:R-:W-:Y:S01]  /*2ce0*/  FMUL R57, R38.reuse, R57 ;  /* 0x0000003926397220 */ /* 0x040fe20000400000 */
[----:B------:R-:W-:Y:S01]  /*2cf0*/  FMUL R67, R38, R67 ;  /* 0x0000004326437220 */ /* 0x000fe20000400000 */
[----:B------:R-:W-:Y:S01]  /*2d00*/  STS [R9+0x10], R44 ;  /* 0x0000102c09007388 */ /* 0x000fe20000000800 */
[----:B------:R-:W-:-:S03]  /*2d10*/  FFMA R42, R40, R42, R45 ;  /* 0x0000002a282a7223 */ /* 0x000fc6000000002d */
[----:B------:R-:W-:Y:S01]  /*2d20*/  STS [R8], R65 ;  /* 0x0000004108007388 */ /* 0x000fe20000000800 */
[----:B------:R-:W-:Y:S01]  /*2d30*/  FFMA R45, R39, R41, R42 ;  /* 0x00000029272d7223 */ /* 0x000fe2000000002a */
[C---:B------:R-:W-:Y:S01]  /*2d40*/  FMUL R42, R40.reuse, R21 ;  /* 0x00000015282a7220 */ /* 0x040fe20000400000 */
[C---:B------:R-:W-:Y:S01]  /*2d50*/  FMUL R21, R43.reuse, R22 ;  /* 0x000000162b157220 */ /* 0x040fe20000400000 */
[----:B------:R0:W-:Y:S02]  /*2d60*/  STS [R8+0x4], R55 ;  /* 0x0000043708007388 */ /* 0x0001e40000000800 */
[C---:B------:R-:W-:Y:S01]  /*2d70*/  FFMA R42, R43.reuse, R20, R42 ;  /* 0x000000142b2a7223 */ /* 0x040fe2000000002a */
[----:B------:R-:W-:Y:S01]  /*2d80*/  FFMA R41, R40, R23, R21 ;  /* 0x0000001728297223 */ /* 0x000fe20000000015 */
[----:B------:R-:W-:Y:S04]  /*2d90*/  STS [R8+0x8], R63 ;  /* 0x0000083f08007388 */ /* 0x000fe80000000800 */
[----:B------:R1:W-:Y:S04]  /*2da0*/  STS [R8+0xc], R57 ;  /* 0x00000c3908007388 */ /* 0x0003e80000000800 */
[----:B------:R-:W-:Y:S04]  /*2db0*/  STS [R8+0x10], R67 ;  /* 0x0000104308007388 */ /* 0x000fe80000000800 */
[----:B------:R-:W2:Y:S04]  /*2dc0*/  LDS.128 R20, [UR4+0x30] ;  /* 0x00003004ff147984 */ /* 0x000ea80008000c00 */
[----:B------:R-:W3:Y:S01]  /*2dd0*/  LDG.E.CONSTANT R16, desc[UR6][R52.64+0x12c] ;  /* 0x00012c0634107981 */ /* 0x000ee2000c1e9900 */
[----:B------:R-:W-:-:S03]  /*2de0*/  FMUL R66, R43, R66 ;  /* 0x000000422b427220 */ /* 0x000fc60000400000 */
[----:B------:R-:W4:Y:S01]  /*2df0*/  LDS.64 R26, [UR4+0x28] ;  /* 0x00002804ff1a7984 */ /* 0x000f220008000a00 */
[----:B------:R-:W-:Y:S01]  /*2e00*/  FMUL R68, R43, R68 ;  /* 0x000000442b447220 */ /* 0x000fe20000400000 */
[C---:B0-----:R-:W-:Y:S01]  /*2e10*/  FFMA R55, R40.reuse, R61, R66 ;  /* 0x0000003d28377223 */ /* 0x041fe20000000042 */
[C---:B------:R-:W-:Y:S01]  /*2e20*/  FFMA R43, R39.reuse, R64, R41 ;  /* 0x00000040272b7223 */ /* 0x040fe20000000029 */
[----:B-1----:R0:W5:Y:S01]  /*2e30*/  LDG.E.CONSTANT R57, desc[UR6][R34.64+0x12c] ;  /* 0x00012c0622397981 */ /* 0x002162000c1e9900 */
[----:B------:R-:W-:Y:S01]  /*2e40*/  FFMA R59, R40, R59, R68 ;  /* 0x0000003b283b7223 */ /* 0x000fe20000000044 */
[C---:B------:R-:W-:Y:S01]  /*2e50*/  FFMA R61, R39.reuse, R0, R42 ;  /* 0x00000000273d7223 */ /* 0x040fe2000000002a */
[----:B------:R-:W1:Y:S01]  /*2e60*/  LDCU UR4, c[0x0][0x398] ;  /* 0x00007300ff0477ac */ /* 0x000e620008000800 */
[----:B------:R-:W3:Y:S01]  /*2e70*/  LDG.E.CONSTANT R41, desc[UR6][R52.64+0x514] ;  /* 0x0005140634297981 */ /* 0x000ee2000c1e9900 */
[C---:B------:R-:W-:Y:S01]  /*2e80*/  FFMA R55, R39.reuse, R62, R55 ;  /* 0x0000003e27377223 */ /* 0x040fe20000000037 */
[----:B------:R-:W-:-:S02]  /*2e90*/  FFMA R39, R39, R60, R59 ;  /* 0x0000003c27277223 */ /* 0x000fc4000000003b */
[----:B------:R-:W3:Y:S01]  /*2ea0*/  LDG.E.CONSTANT R42, desc[UR6][R52.64+0x320] ;  /* 0x00032006342a7981 */ /* 0x000ee2000c1e9900 */
[C---:B------:R-:W-:Y:S01]  /*2eb0*/  FMUL R0, R38.reuse, R25 ;  /* 0x0000001926007220 */ /* 0x040fe20000400000 */
[C---:B------:R-:W-:Y:S01]  /*2ec0*/  FMUL R62, R38.reuse, R45 ;  /* 0x0000002d263e7220 */ /* 0x040fe20000400000 */
[C---:B------:R-:W-:Y:S01]  /*2ed0*/  FMUL R61, R38.reuse, R61 ;  /* 0x0000003d263d7220 */ /* 0x040fe20000400000 */
[C---:B------:R-:W-:Y:S01]  /*2ee0*/  FMUL R60, R38.reuse, R43 ;  /* 0x0000002b263c7220 */ /* 0x040fe20000400000 */
[C---:B------:R-:W-:Y:S01]  /*2ef0*/  FMUL R59, R38.reuse, R55 ;  /* 0x00000037263b7220 */ /* 0x040fe20000400000 */
[----:B------:R0:W5:Y:S04]  /*2f00*/  LDG.E.CONSTANT R25, desc[UR6][R34.64+0x12c0] ;  /* 0x0012c00622197981 */ /* 0x000168000c1e9900 */
[----:B------:R0:W5:Y:S04]  /*2f10*/  LDG.E.CONSTANT R56, desc[UR6][R34.64+0x708] ;  /* 0x0007080622387981 */ /* 0x000168000c1e9900 */
[----:B------:R0:W5:Y:S04]  /*2f20*/  LDG.E.CONSTANT R55, desc[UR6][R34.64+0xce4] ;  /* 0x000ce40622377981 */ /* 0x000168000c1e9900 */
[----:B------:R0:W5:Y:S01]  /*2f30*/  LDG.E.CONSTANT R54, desc[UR6][R34.64+0x320] ;  /* 0x0003200622367981 */ /* 0x000162000c1e9900 */
[----:B--2---:R-:W-:-:S03]  /*2f40*/  FMUL R23, R38, R39 ;  /* 0x0000002726177220 */ /* 0x004fc60000400000 */
[----:B------:R-:W2:Y:S04]  /*2f50*/  LDG.E.CONSTANT R38, desc[UR6][R52.64+0x708] ;  /* 0x0007080634267981 */ /* 0x000ea8000c1e9900 */
[----:B------:R0:W5:Y:S01]  /*2f60*/  LDG.E.CONSTANT R45, desc[UR6][R34.64+0x8fc] ;  /* 0x0008fc06222d7981 */ /* 0x000162000c1e9900 */
[-C--:B----4-:R-:W-:Y:S01]  /*2f70*/  FFMA R24, R62, R26.reuse, R24 ;  /* 0x0000001a3e187223 */ /* 0x090fe20000000018 */
        /* <DEDUP_REMOVED lines=9> */
[----:B------:R0:W5:Y:S01]  /*3010*/  LDG.E.CONSTANT R40, desc[UR6][R52.64+0x8fc] ;  /* 0x0008fc0634287981 */ /* 0x000162000c1e9900 */
[----:B------:R-:W-:Y:S01]  /*3020*/  BAR.SYNC.DEFER_BLOCKING 0x0 ;  /* 0x0000000000007b1d */ /* 0x000fe20000010000 */
[-C--:B------:R-:W-:Y:S01]  /*3030*/  FFMA R14, R62, R27.reuse, R14 ;  /* 0x0000001b3e0e7223 */ /* 0x080fe2000000000e */
[-C--:B------:R-:W-:Y:S01]  /*3040*/  FFMA R13, R61, R27.reuse, R13 ;  /* 0x0000001b3d0d7223 */ /* 0x080fe2000000000d */
[-C--:B------:R-:W-:Y:S01]  /*3050*/  FFMA R12, R60, R27.reuse, R12 ;  /* 0x0000001b3c0c7223 */ /* 0x080fe2000000000c */
[-C--:B------:R-:W-:Y:S01]  /*3060*/  FFMA R11, R59, R27.reuse, R11 ;  /* 0x0000001b3b0b7223 */ /* 0x080fe2000000000b */
[----:B------:R-:W-:Y:S01]  /*3070*/  FFMA R10, R23, R27, R10 ;  /* 0x0000001b170a7223 */ /* 0x000fe2000000000a */
[-C--:B------:R-:W-:Y:S01]  /*3080*/  FFMA R58, R62, R20.reuse, R58 ;  /* 0x000000143e3a7223 */ /* 0x080fe2000000003a */
[-C--:B------:R-:W-:Y:S01]  /*3090*/  FFMA R50, R61, R20.reuse, R50 ;  /* 0x000000143d327223 */ /* 0x080fe20000000032 */
[-C--:B------:R-:W-:Y:S01]  /*30a0*/  FFMA R49, R60, R20.reuse, R49 ;  /* 0x000000143c317223 */ /* 0x080fe20000000031 */
[-C--:B------:R-:W-:Y:S01]  /*30b0*/  FFMA R48, R59, R20.reuse, R48 ;  /* 0x000000143b307223 */ /* 0x080fe20000000030 */
[----:B------:R-:W-:Y:S01]  /*30c0*/  FFMA R47, R23, R20, R47 ;  /* 0x00000014172f7223 */ /* 0x000fe2000000002f */
[-C--:B------:R-:W-:Y:S01]  /*30d0*/  FFMA R27, R62, R21.reuse, R51 ;  /* 0x000000153e1b7223 */ /* 0x080fe20000000033 */
[----:B------:R-:W-:Y:S04]  /*30e0*/  LDS R65, [R3] ;  /* 0x0000000003417984 */ /* 0x000fe80000000800 */
[----:B------:R-:W4:Y:S04]  /*30f0*/  LDS R51, [R5] ;  /* 0x0000000005337984 */ /* 0x000f280000000800 */
[----:B------:R-:W0:Y:S01]  /*3100*/  LDS R20, [R5+0x8] ;  /* 0x0000080005147984 */ /* 0x000e220000000800 */
[-C--:B------:R-:W-:Y:S01]  /*3110*/  FFMA R28, R61, R21.reuse, R28 ;  /* 0x000000153d1c7223 */ /* 0x080fe2000000001c */
[-C--:B------:R-:W-:Y:S01]  /*3120*/  FFMA R29, R60, R21.reuse, R29 ;  /* 0x000000153c1d7223 */ /* 0x080fe2000000001d */
[-C--:B------:R-:W-:Y:S01]  /*3130*/  FFMA R30, R59, R21.reuse, R30 ;  /* 0x000000153b1e7223 */ /* 0x080fe2000000001e */
[----:B------:R-:W-:Y:S01]  /*3140*/  FFMA R31, R23, R21, R31 ;  /* 0x00000015171f7223 */ /* 0x000fe2000000001f */
[-C--:B------:R-:W-:Y:S01]  /*3150*/  FFMA R32, R62, R22.reuse, R32 ;  /* 0x000000163e207223 */ /* 0x080fe20000000020 */
[----:B------:R-:W0:Y:S04]  /*3160*/  LDS R21, [R5+0x4] ;  /* 0x0000040005157984 */ /* 0x000e280000000800 */
[----:B------:R-:W0:Y:S04]  /*3170*/  LDS R64, [R5+0xc] ;  /* 0x00000c0005407984 */ /* 0x000e280000000800 */
[----:B------:R-:W0:Y:S01]  /*3180*/  LDS R62, [R5+0x10] ;  /* 0x00001000053e7984 */ /* 0x000e220000000800 */
[-C--:B------:R-:W-:Y:S01]  /*3190*/  FFMA R33, R61, R22.reuse, R33 ;  /* 0x000000163d217223 */ /* 0x080fe20000000021 */
[-C--:B------:R-:W-:Y:S01]  /*31a0*/  FFMA R36, R60, R22.reuse, R36 ;  /* 0x000000163c247223 */ /* 0x080fe20000000024 */
[-C--:B------:R-:W-:Y:S01]  /*31b0*/  FFMA R37, R59, R22.reuse, R37 ;  /* 0x000000163b257223 */ /* 0x080fe20000000025 */
[----:B------:R-:W-:Y:S01]  /*31c0*/  FFMA R46, R23, R22, R46 ;  /* 0x00000016172e7223 */ /* 0x000fe2000000002e */
[----:B-1----:R-:W-:Y:S01]  /*31d0*/  FFMA R69, -R0, UR4, R48 ;  /* 0x0000000400457c23 */ /* 0x002fe20008000130 */
[----:B------:R-:W-:Y:S04]  /*31e0*/  LDS R23, [R2] ;  /* 0x0000000002177984 */ /* 0x000fe80000000800 */
[----:B------:R-:W1:Y:S04]  /*31f0*/  LDS R0, [R4] ;  /* 0x0000000004007984 */ /* 0x000e680000000800 */
[----:B------:R-:W1:Y:S04]  /*3200*/  LDS R22, [R4+0x10] ;  /* 0x0000100004167984 */ /* 0x000e680000000800 */
[----:B------:R-:W1:Y:S04]  /*3210*/  LDS R66, [R4+0x4] ;  /* 0x0000040004427984 */ /* 0x000e680000000800 */
[----:B------:R-:W1:Y:S04]  /*3220*/  LDS R60, [R4+0x8] ;  /* 0x00000800043c7984 */ /* 0x000e680000000800 */
[----:B------:R-:W1:Y:S01]  /*3230*/  LDS R48, [R4+0xc] ;  /* 0x00000c0004307984 */ /* 0x000e620000000800 */
[C---:B----4-:R-:W-:Y:S01]  /*3240*/  FFMA R58, R65.reuse, R51, R58 ;  /* 0x00000033413a7223 */ /* 0x050fe2000000003a */
[----:B0-----:R-:W-:-:S02]  /*3250*/  FFMA R67, R65, R20, R49 ;  /* 0x0000001441437223 */ /* 0x001fc40000000031 */
[----:B------:R-:W-:Y:S04]  /*3260*/  LDS R20, [R3+0x14] ;  /* 0x0000140003147984 */ /* 0x000fe80000000800 */
[----:B------:R-:W0:Y:S04]  /*3270*/  LDS R51, [R5+0x6c] ;  /* 0x00006c0005337984 */ /* 0x000e280000000800 */
[----:B------:R-:W4:Y:S04]  /*3280*/  LDS R59, [R5+0x70] ;  /* 0x00007000053b7984 */ /* 0x000f280000000800 */
[----:B------:R-:W4:Y:S01]  /*3290*/  LDS R61, [R5+0x74] ;  /* 0x00007400053d7984 */ /* 0x000f220000000800 */
[C---:B------:R-:W-:Y:S01]  /*32a0*/  FFMA R21, R65.reuse, R21, R50 ;  /* 0x0000001541157223 */ /* 0x040fe20000000032 */
[C---:B------:R-:W-:Y:S01]  /*32b0*/  FFMA R69, R65.reuse, R64, R69 ;  /* 0x0000004041457223 */ /* 0x040fe20000000045 */
[----:B------:R-:W-:Y:S01]  /*32c0*/  FFMA R65, R65, R62, R47 ;  /* 0x0000003e41417223 */ /* 0x000fe2000000002f */
[----:B------:R-:W4:Y:S01]  /*32d0*/  LDS R49, [R5+0x68] ;  /* 0x0000680005317984 */ /* 0x000f220000000800 */
[----:B-1----:R-:W-:-:S03]  /*32e0*/  FFMA R58, R23, R0, R58 ;  /* 0x00000000173a7223 */ /* 0x002fc6000000003a */
[----:B------:R-:W1:Y:S01]  /*32f0*/  LDS R47, [R5+0x64] ;  /* 0x00006400052f7984 */ /* 0x000e620000000800 */
[----:B------:R-:W-:-:S03]  /*3300*/  FFMA R22, R23, R22, R65 ;  /* 0x0000001617167223 */ /* 0x000fc60000000041 */
[----:B------:R-:W-:Y:S01]  /*3310*/  LDS R0, [R2+0x14] ;  /* 0x0000140002007984 */ /* 0x000fe20000000800 */
[----:B------:R-:W-:-:S03]  /*3320*/  FFMA R66, R23, R66, R21 ;  /* 0x0000004217427223 */ /* 0x000fc60000000015 */
[----:B------:R-:W1:Y:S01]  /*3330*/  LDS R65, [R4+0x1c] ;  /* 0x00001c0004417984 */ /* 0x000e620000000800 */
[----:B------:R-:W-:-:S03]  /*3340*/  FFMA R60, R23, R60, R67 ;  /* 0x0000003c173c7223 */ /* 0x000fc60000000043 */
[----:B------:R-:W-:Y:S01]  /*3350*/  LDS R21, [R3+0x28] ;  /* 0x0000280003157984 */ /* 0x000fe20000000800 */
[----:B------:R-:W-:-:S03]  /*3360*/  FFMA R48, R23, R48, R69 ;  /* 0x0000003017307223 */ /* 0x000fc60000000045 */
[----:B------:R-:W-:Y:S04]  /*3370*/  LDS R67, [R4+0x14] ;  /* 0x0000140004437984 */ /* 0x000fe80000000800 */
[----:B------:R-:W1:Y:S01]  /*3380*/  LDS R23, [R4+0x18] ;  /* 0x0000180004177984 */ /* 0x000e620000000800 */
[----:B0-----:R-:W-:-:S03]  /*3390*/  FFMA R60, R20, R51, R60 ;  /* 0x00000033143c7223 */ /* 0x001fc6000000003c */
[----:B------:R-:W0:Y:S04]  /*33a0*/  LDS R69, [R4+0x20] ;  /* 0x0000200004457984 */ /* 0x000e280000000800 */
[----:B------:R-:W0:Y:S01]  /*33b0*/  LDS R51, [R4+0x24] ;  /* 0x0000240004337984 */ /* 0x000e220000000800 */
[C---:B----4-:R-:W-:Y:S01]  /*33c0*/  FFMA R62, R20.reuse, R59, R48 ;  /* 0x0000003b143e7223 */ /* 0x050fe20000000030 */
[C---:B------:R-:W-:Y:S02]  /*33d0*/  FFMA R61, R20.reuse, R61, R22 ;  /* 0x0000003d143d7223 */ /* 0x040fe40000000016 */
[----:B------:R-:W4:Y:S04]  /*33e0*/  LDS R48, [R5+0xc8] ;  /* 0x0000c80005307984 */ /* 0x000f280000000800 */
[----:B------:R-:W4:Y:S04]  /*33f0*/  LDS R22, [R5+0xcc] ;  /* 0x0000cc0005167984 */ /* 0x000f280000000800 */
[----:B------:R-:W4:Y:S01]  /*3400*/  LDS R50, [R5+0xd0] ;  /* 0x0000d00005327984 */ /* 0x000f220000000800 */
[C---:B------:R-:W-:Y:S01]  /*3410*/  FFMA R66, R20.reuse, R49, R66 ;  /* 0x0000003114427223 */ /* 0x040fe20000000042 */
[----:B-1----:R-:W-:-:S02]  /*3420*/  FFMA R47, R20, R47, R58 ;  /* 0x0000002f142f7223 */ /* 0x002fc4000000003a */
[----:B------:R-:W-:Y:S01]  /*3430*/  LDS R20, [R2+0x28] ;  /* 0x0000280002147984 */ /* 0x000fe20000000800 */
[----:B------:R-:W-:-:S03]  /*3440*/  FFMA R65, R0, R65, R60 ;  /* 0x0000004100417223 */ /* 0x000fc6000000003c */
[----:B------:R-:W-:Y:S04]  /*3450*/  LDS R49, [R4+0x30] ;  /* 0x0000300004317984 */ /* 0x000fe80000000800 */
[----:B------:R-:W1:Y:S01]  /*3460*/  LDS R60, [R5+0xd8] ;  /* 0x0000d800053c7984 */ /* 0x000e620000000800 */
[----:B------:R-:W-:-:S03]  /*3470*/  FFMA R59, R0, R23, R66 ;  /* 0x00000017003b7223 */ /* 0x000fc60000000042 */
[----:B------:R-:W1:Y:S04]  /*3480*/  LDS R58, [R5+0xd4] ;  /* 0x0000d400053a7984 */ /* 0x000e680000000800 */
[----:B------:R-:W1:Y:S01]  /*3490*/  LDS R23, [R4+0x28] ;  /* 0x0000280004177984 */ /* 0x000e620000000800 */
[C---:B------:R-:W-:Y:S01]  /*34a0*/  FFMA R64, R0.reuse, R67, R47 ;  /* 0x0000004300407223 */ /* 0x040fe2000000002f */
[C---:B0-----:R-:W-:Y:S01]  /*34b0*/  FFMA R69, R0.reuse, R69, R62 ;  /* 0x0000004500457223 */ /* 0x041fe2000000003e */
[----:B------:R-:W-:Y:S01]  /*34c0*/  FFMA R62, R0, R51, R61 ;  /* 0x00000033003e7223 */ /* 0x000fe2000000003d */
[----:B------:R-:W0:Y:S04]  /*34d0*/  LDS R47, [R4+0x2c] ;  /* 0x00002c00042f7984 */ /* 0x000e280000000800 */
[----:B------:R-:W0:Y:S01]  /*34e0*/  LDS R67, [R4+0x34] ;  /* 0x0000340004437984 */ /* 0x000e220000000800 */
[----:B----4-:R-:W-:-:S03]  /*34f0*/  FFMA R48, R21, R48, R64 ;  /* 0x0000003015307223 */ /* 0x010fc60000000040 */
[----:B------:R-:W4:Y:S01]  /*3500*/  LDS R51, [R4+0x38] ;  /* 0x0000380004337984 */ /* 0x000f220000000800 */
[C---:B------:R-:W-:Y:S01]  /*3510*/  FFMA R22, R21.reuse, R22, R59 ;  /* 0x0000001615167223 */ /* 0x040fe2000000003b */
[C---:B------:R-:W-:Y:S02]  /*3520*/  FFMA R64, R21.reuse, R50, R65 ;  /* 0x0000003215407223 */ /* 0x040fe40000000041 */
[----:B------:R-:W-:Y:S04]  /*3530*/  LDS R0, [R3+0x3c] ;  /* 0x00003c0003007984 */ /* 0x000fe80000000800 */
[----:B------:R-:W4:Y:S04]  /*3540*/  LDS R61, [R5+0x130] ;  /* 0x00013000053d7984 */ /* 0x000f280000000800 */
[----:B------:R-:W4:Y:S04]  /*3550*/  LDS R59, [R5+0x12c] ;  /* 0x00012c00053b7984 */ /* 0x000f280000000800 */
[----:B------:R-:W4:Y:S01]  /*3560*/  LDS R65, [R5+0x134] ;  /* 0x0001340005417984 */ /* 0x000f220000000800 */
[----:B-1----:R-:W-:Y:S01]  /*3570*/  FFMA R60, R21, R60, R62 ;  /* 0x0000003c153c7223 */ /* 0x002fe2000000003e */
[----:B------:R-:W-:-:S02]  /*3580*/  FFMA R62, R20, R49, R64 ;  /* 0x00000031143e7223 */ /* 0x000fc40000000040 */
[----:B------:R-:W1:Y:S01]  /*3590*/  LDS R64, [R5+0x138] ;  /* 0x0001380005407984 */ /* 0x000e620000000800 */
[----:B------:R-:W-:-:S03]  /*35a0*/  FFMA R69, R21, R58, R69 ;  /* 0x0000003a15457223 */ /* 0x000fc60000000045 */
[----:B------:R-:W-:Y:S01]  /*35b0*/  LDS R49, [R4+0x44] ;  /* 0x0000440004317984 */ /* 0x000fe20000000800 */
[----:B------:R-:W-:-:S03]  /*35c0*/  FFMA R50, R20, R23, R48 ;  /* 0x0000001714327223 */ /* 0x000fc60000000030 */
[----:B------:R-:W-:Y:S04]  /*35d0*/  LDS R21, [R2+0x3c] ;  /* 0x00003c0002157984 */ /* 0x000fe80000000800 */
[----:B------:R-:W3:Y:S01]  /*35e0*/  LDS R23, [R5+0x13c] ;  /* 0x00013c0005177984 */ /* 0x000ee20000000800 */
[----:B0-----:R-:W-:-:S03]  /*35f0*/  FFMA R58, R20, R47, R22 ;  /* 0x0000002f143a7223 */ /* 0x001fc60000000016 */
[----:B------:R-:W0:Y:S01]  /*3600*/  LDS R48, [R4+0x40] ;  /* 0x0000400004307984 */ /* 0x000e220000000800 */
[C---:B------:R-:W-:Y:S01]  /*3610*/  FFMA R67, R20.reuse, R67, R69 ;  /* 0x0000004314437223 */ /* 0x040fe20000000045 */
[----:B----4-:R-:W-:Y:S02]  /*3620*/  FFMA R66, R20, R51, R60 ;  /* 0x0000003314427223 */ /* 0x010fe4000000003c */
[----:B------:R-:W4:Y:S04]  /*3630*/  LDS R22, [R4+0x3c] ;  /* 0x00003c0004167984 */ /* 0x000f280000000800 */
[----:B------:R-:W-:Y:S04]  /*3640*/  LDS R47, [R3+0x50] ;  /* 0x00005000032f7984 */ /* 0x000fe80000000800 */
[----:B------:R-:W4:Y:S01]  /*3650*/  LDS R20, [R5+0x194] ;  /* 0x0001940005147984 */ /* 0x000f220000000800 */
[C---:B------:R-:W-:Y:S01]  /*3660*/  FFMA R61, R0.reuse, R61, R58 ;  /* 0x0000003d003d7223 */ /* 0x040fe2000000003a */
[----:B------:R-:W-:-:S02]  /*3670*/  FFMA R68, R0, R59, R50 ;  /* 0x0000003b00447223 */ /* 0x000fc40000000032 */
[----:B------:R-:W2:Y:S01]  /*3680*/  LDS R60, [R5+0x190] ;  /* 0x00019000053c7984 */ /* 0x000ea20000000800 */
[----:B------:R-:W-:-:S03]  /*3690*/  FFMA R58, R0, R65, R62 ;  /* 0x00000041003a7223 */ /* 0x000fc6000000003e */
[----:B------:R-:W2:Y:S04]  /*36a0*/  LDS R50, [R4+0x48] ;  /* 0x0000480004327984 */ /* 0x000ea80000000800 */
[----:B------:R-:W2:Y:S01]  /*36b0*/  LDS R62, [R4+0x4c] ;  /* 0x00004c00043e7984 */ /* 0x000ea20000000800 */
[----:B-1----:R-:W-:-:S03]  /*36c0*/  FFMA R59, R0, R64, R67 ;  /* 0x00000040003b7223 */ /* 0x002fc60000000043 */
[----:B------:R-:W-:Y:S04]  /*36d0*/  LDS R64, [R5+0x19c] ;  /* 0x00019c0005407984 */ /* 0x000fe80000000800 */
[----:B------:R-:W-:Y:S01]  /*36e0*/  LDS R51, [R2+0x50] ;  /* 0x0000500002337984 */ /* 0x000fe20000000800 */
[----:B---3--:R-:W-:-:S03]  /*36f0*/  FFMA R23, R0, R23, R66 ;  /* 0x0000001700177223 */ /* 0x008fc60000000042 */
[----:B------:R-:W1:Y:S01]  /*3700*/  LDS R0, [R5+0x198] ;  /* 0x0001980005007984 */ /* 0x000e620000000800 */
[----:B0-----:R-:W-:-:S03]  /*3710*/  FFMA R61, R21, R48, R61 ;  /* 0x00000030153d7223 */ /* 0x001fc6000000003d */
[----:B------:R-:W0:Y:S01]  /*3720*/  LDS R48, [R5+0x1a0] ;  /* 0x0001a00005307984 */ /* 0x000e220000000800 */
[----:B----4-:R-:W-:-:S03]  /*3730*/  FFMA R66, R21, R22, R68 ;  /* 0x0000001615427223 */ /* 0x010fc60000000044 */
[----:B------:R-:W3:Y:S01]  /*3740*/  LDS R22, [R4+0x50] ;  /* 0x0000500004167984 */ /* 0x000ee20000000800 */
[----:B------:R-:W-:Y:S01]  /*3750*/  FFMA R58, R21, R49, R58 ;  /* 0x00000031153a7223 */ /* 0x000fe2000000003a */
[C---:B------:R-:W-:Y:S01]  /*3760*/  FFMA R68, R47.reuse, R20, R61 ;  /* 0x000000142f447223 */ /* 0x040fe2000000003d */
[----:B------:R-:W-:Y:S01]  /*3770*/  FADD R61, R16, R16 ;  /* 0x00000010103d7221 */ /* 0x000fe20000000000 */
[----:B------:R-:W-:Y:S01]  /*3780*/  LDS R20, [R4+0x60] ;  /* 0x0000600004147984 */ /* 0x000fe20000000800 */
[----:B--2---:R-:W-:-:S03]  /*3790*/  FFMA R66, R47, R60, R66 ;  /* 0x0000003c2f427223 */ /* 0x004fc60000000042 */
[----:B------:R-:W-:Y:S01]  /*37a0*/  LDS R60, [R4+0x5c] ;  /* 0x00005c00043c7984 */ /* 0x000fe20000000800 */
[----:B------:R-:W-:-:S03]  /*37b0*/  FFMA R59, R21, R50, R59 ;  /* 0x00000032153b7223 */ /* 0x000fc6000000003b */
[----:B------:R-:W2:Y:S01]  /*37c0*/  LDS R50, [R4+0x54] ;  /* 0x0000540004327984 */ /* 0x000ea20000000800 */
[----:B------:R-:W-:Y:S02]  /*37d0*/  FFMA R23, R21, R62, R23 ;  /* 0x0000003e15177223 */ /* 0x000fe40000000017 */
[----:B------:R-:W4:Y:S01]  /*37e0*/  MUFU.RCP R21, R61 ;  /* 0x0000003d00157308 */ /* 0x000f220000001000 */
[----:B------:R-:W2:Y:S01]  /*37f0*/  LDS R62, [R4+0x58] ;  /* 0x00005800043e7984 */ /* 0x000ea20000000800 */
[----:B------:R-:W-:-:S04]  /*3800*/  FMUL R65, R41, R41 ;  /* 0x0000002929417220 */ /* 0x000fc80000400000 */
[----:B------:R-:W-:Y:S01]  /*3810*/  FFMA R65, R42, R42, R65 ;  /* 0x0000002a2a417223 */ /* 0x000fe20000000041 */
[----:B-1----:R-:W-:Y:S01]  /*3820*/  FFMA R49, R47, R0, R58 ;  /* 0x000000002f317223 */ /* 0x002fe2000000003a */
[----:B----4-:R-:W-:-:S04]  /*3830*/  FFMA R0, -R61, R21, 1 ;  /* 0x3f8000003d007423 */ /* 0x010fc80000000115 */
[----:B------:R-:W-:Y:S01]  /*3840*/  FFMA R21, R21, R0, R21 ;  /* 0x0000000015157223 */ /* 0x000fe20000000015 */
[----:B------:R-:W-:Y:S01]  /*3850*/  FFMA R0, R38, R38, R65 ;  /* 0x0000002626007223 */ /* 0x000fe20000000041 */
[----:B------:R-:W-:Y:S06]  /*3860*/  BAR.SYNC.DEFER_BLOCKING 0x0 ;  /* 0x0000000000007b1d */ /* 0x000fec0000010000 */
[----:B------:R-:W1:Y:S01]  /*3870*/  FCHK P0, R0, R61 ;  /* 0x0000003d00007302 */ /* 0x000e620000000000 */
[C---:B------:R-:W-:Y:S01]  /*3880*/  FFMA R59, R47.reuse, R64, R59 ;  /* 0x000000402f3b7223 */ /* 0x040fe2000000003b */
[----:B0-----:R-:W-:Y:S01]  /*3890*/  FFMA R23, R47, R48, R23 ;  /* 0x000000302f177223 */ /* 0x001fe20000000017 */
[----:B---3--:R-:W-:Y:S01]  /*38a0*/  FFMA R47, R51, R22, R66 ;  /* 0x00000016332f7223 */ /* 0x008fe20000000042 */
[----:B------:R-:W-:Y:S01]  /*38b0*/  FFMA R22, R0, R21, RZ ;  /* 0x0000001500167223 */ /* 0x000fe200000000ff */
[----:B------:R-:W-:Y:S03]  /*38c0*/  BSSY.RECONVERGENT B0, `(.L_x_15) ;  /* 0x000000b000007945 */ /* 0x000fe60003800200 */
[----:B------:R-:W-:Y:S01]  /*38d0*/  FFMA R58, -R61, R22, R0 ;  /* 0x000000163d3a7223 */ /* 0x000fe20000000100 */
[C---:B--2---:R-:W-:Y:S01]  /*38e0*/  FFMA R48, R51.reuse, R50, R68 ;  /* 0x0000003233307223 */ /* 0x044fe20000000044 */
[C---:B------:R-:W-:Y:S01]  /*38f0*/  FFMA R50, R51.reuse, R60, R59 ;  /* 0x0000003c33327223 */ /* 0x040fe2000000003b */
[C---:B------:R-:W-:Y:S01]  /*3900*/  FFMA R49, R51.reuse, R62, R49 ;  /* 0x0000003e33317223 */ /* 0x040fe20000000031 */
[----:B------:R-:W-:Y:S01]  /*3910*/  FFMA R51, R51, R20, R23 ;  /* 0x0000001433337223 */ /* 0x000fe20000000017 */
[----:B------:R-:W-:Y:S01]  /*3920*/  FFMA R21, R21, R58, R22 ;  /* 0x0000003a15157223 */ /* 0x000fe20000000016 */
[----:B-1----:R-:W-:Y:S06]  /*3930*/  @!P0 BRA `(.L_x_16) ;  /* 0x00000000000c8947 */ /* 0x002fec0003800000 */
[----:B------:R-:W-:-:S07]  /*3940*/  MOV R20, 0x3960 ;  /* 0x0000396000147802 */ /* 0x000fce0000000f00 */
[----:B-----5:R-:W-:Y:S05]  /*3950*/  CALL.REL.NOINC `($__internal_1_$__cuda_sm3x_div_rn_noftz_f32_slowpath) ;  /* 0x0000002800a47944 */ /* 0x020fea0003c00000 */
[----:B------:R-:W-:-:S07]  /*3960*/  MOV R21, R0 ;  /* 0x0000000000157202 */ /* 0x000fce0000000f00 */
.L_x_16:
[----:B------:R-:W-:Y:S05]  /*3970*/  BSYNC.RECONVERGENT B0 ;  /* 0x0000000000007941 */ /* 0x000fea0003800200 */
.L_x_15:
        /* <DEDUP_REMOVED lines=15> */
.L_x_18:
[----:B------:R-:W0:Y:S02]  /*3a70*/  MUFU.RCP R63, R16 ;  /* 0x00000010003f7308 */ /* 0x000e240000001000 */
[----:B0-----:R-:W-:-:S04]  /*3a80*/  FFMA R0, R16, R63, -1 ;  /* 0xbf80000010007423 */ /* 0x001fc8000000003f */
[----:B------:R-:W-:-:S04]  /*3a90*/  FADD.FTZ R0, -R0, -RZ ;  /* 0x800000ff00007221 */ /* 0x000fc80000010100 */
[----:B------:R-:W-:-:S07]  /*3aa0*/  FFMA R63, R63, R0, R63 ;  /* 0x000000003f3f7223 */ /* 0x000fce000000003f */
.L_x_19:
[----:B------:R-:W-:Y:S05]  /*3ab0*/  BSYNC.RECONVERGENT B0 ;  /* 0x0000000000007941 */ /* 0x000fea0003800200 */
.L_x_17:
[-C--:B------:R-:W-:Y:S01]  /*3ac0*/  FMUL R59, R42, R63.reuse ;  /* 0x0000003f2a3b7220 */ /* 0x080fe20000400000 */
[----:B------:R-:W-:Y:S01]  /*3ad0*/  FMUL R23, R41, R63 ;  /* 0x0000003f29177220 */ /* 0x000fe20000400000 */
[----:B------:R-:W-:Y:S01]  /*3ae0*/  FMUL R0, R56, R41 ;  /* 0x0000002938007220 */ /* 0x000fe20000400000 */
[----:B------:R-:W-:Y:S01]  /*3af0*/  FMUL R63, R38, R63 ;  /* 0x0000003f263f7220 */ /* 0x000fe20000400000 */
[C---:B------:R-:W-:Y:S01]  /*3b00*/  FFMA R21, R42.reuse, R59, R58 ;  /* 0x0000003b2a157223 */ /* 0x040fe2000000003a */
[C---:B------:R-:W-:Y:S01]  /*3b10*/  FMUL R60, R42.reuse, R23 ;  /* 0x000000172a3c7220 */ /* 0x040fe20000400000 */
[C---:B------:R-:W-:Y:S01]  /*3b20*/  FFMA R0, R57.reuse, R42, R0 ;  /* 0x0000002a39007223 */ /* 0x040fe20000000000 */
[----:B------:R-:W-:Y:S01]  /*3b30*/  FMUL R20, R42, R63 ;  /* 0x0000003f2a147220 */ /* 0x000fe20000400000 */
[----:B------:R-:W-:Y:S01]  /*3b40*/  FMUL R61, R57, R21 ;  /* 0x00000015393d7220 */ /* 0x000fe20000400000 */
[-C--:B------:R-:W-:Y:S01]  /*3b50*/  FFMA R66, R41, R23.reuse, R58 ;  /* 0x0000001729427223 */ /* 0x080fe2000000003a */
[----:B------:R-:W-:Y:S01]  /*3b60*/  FFMA R0, R55, R38, R0 ;  /* 0x0000002637007223 */ /* 0x000fe20000000000 */
[----:B------:R-:W-:Y:S01]  /*3b70*/  FMUL R64, R38, R23 ;  /* 0x0000001726407220 */ /* 0x000fe20000400000 */
[----:B------:R-:W-:-:S02]  /*3b80*/  FFMA R61, R56, R60, R61 ;  /* 0x0000003c383d7223 */ /* 0x000fc4000000003d */
[----:B------:R-:W-:Y:S01]  /*3b90*/  FMUL R22, R25, R0 ;  /* 0x0000000019167220 */ /* 0x000fe20000400000 */
[--C-:B------:R-:W-:Y:S01]  /*3ba0*/  FADD R0, R40, R58.reuse ;  /* 0x0000003a28007221 */ /* 0x100fe20000000000 */
[----:B------:R-:W-:Y:S01]  /*3bb0*/  FFMA R62, R55, R20, R61 ;  /* 0x00000014373e7223 */ /* 0x000fe2000000003d */
[----:B------:R-:W-:Y:S01]  /*3bc0*/  FMUL R61, R41, R59 ;  /* 0x0000003b293d7220 */ /* 0x000fe20000400000 */
[----:B------:R-:W-:Y:S01]  /*3bd0*/  FMUL R40, R56, R66 ;  /* 0x0000004238287220 */ /* 0x000fe20000400000 */
[----:B------:R0:W-:Y:S01]  /*3be0*/  STS [R9], R22 ;  /* 0x0000001609007388 */ /* 0x0001e20000000800 */
[----:B------:R-:W-:Y:S01]  /*3bf0*/  FMUL R68, R25, R62 ;  /* 0x0000003e19447220 */ /* 0x000fe20000400000 */
[----:B------:R-:W-:Y:S01]  /*3c00*/  FMUL R62, R0, R23 ;  /* 0x00000017003e7220 */ /* 0x000fe20000400000 */
[----:B------:R-:W-:Y:S01]  /*3c10*/  FMUL R23, R38, R59 ;  /* 0x0000003b26177220 */ /* 0x000fe20000400000 */
[----:B------:R-:W-:Y:S01]  /*3c20*/  FMUL R65, R56, R64 ;  /* 0x0000004038417220 */ /* 0x000fe20000400000 */
[----:B------:R-:W-:Y:S01]  /*3c30*/  FMUL R59, R59, R0 ;  /* 0x000000003b3b7220 */ /* 0x000fe20000400000 */
[-C--:B------:R-:W-:Y:S01]  /*3c40*/  FFMA R58, R38, R63.reuse, R58 ;  /* 0x0000003f263a7223 */ /* 0x080fe2000000003a */
[----:B------:R-:W-:Y:S01]  /*3c50*/  FMUL R0, R0, R63 ;  /* 0x0000003f00007220 */ /* 0x000fe20000400000 */
[C---:B------:R-:W-:Y:S01]  /*3c60*/  FFMA R65, R57.reuse, R23, R65 ;  /* 0x0000001739417223 */ /* 0x040fe20000000041 */
[----:B------:R1:W-:Y:S01]  /*3c70*/  STS [R9+0x4], R68 ;  /* 0x0000044409007388 */ /* 0x0003e20000000800 */
[----:B0-----:R-:W-:Y:S01]  /*3c80*/  FMUL R22, R56, R62 ;  /* 0x0000003e38167220 */ /* 0x001fe20000400000 */
[----:B------:R-:W-:-:S03]  /*3c90*/  FFMA R56, R57, R61, R40 ;  /* 0x0000003d39387223 */ /* 0x000fc60000000028 */
[----:B------:R-:W-:Y:S01]  /*3ca0*/  FFMA R57, R57, R59, R22 ;  /* 0x0000003b39397223 */ /* 0x000fe20000000016 */
[----:B------:R-:W-:Y:S01]  /*3cb0*/  FMUL R22, R41, R63 ;  /* 0x0000003f29167220 */ /* 0x000fe20000400000 */
[-C--:B------:R-:W-:Y:S01]  /*3cc0*/  FMUL R63, R45, R41.reuse ;  /* 0x000000292d3f7220 */ /* 0x080fe20000400000 */
[----:B------:R-:W-:Y:S01]  /*3cd0*/  FMUL R41, R43, R41 ;  /* 0x000000292b297220 */ /* 0x000fe20000400000 */
[C---:B-1----:R-:W-:Y:S02]  /*3ce0*/  FFMA R68, R55.reuse, R58, R65 ;  /* 0x0000003a37447223 */ /* 0x042fe40000000041 */
[-C--:B------:R-:W-:Y:S01]  /*3cf0*/  FFMA R40, R54, R42.reuse, R63 ;  /* 0x0000002a36287223 */ /* 0x080fe2000000003f */
[----:B------:R-:W-:Y:S01]  /*3d00*/  FFMA R41, R44, R42, R41 ;  /* 0x0000002a2c297223 */ /* 0x000fe20000000029 */
[C---:B------:R-:W-:Y:S01]  /*3d10*/  FFMA R42, R55.reuse, R22, R56 ;  /* 0x00000016372a7223 */ /* 0x040fe20000000038 */
[----:B------:R-:W-:Y:S01]  /*3d20*/  FFMA R56, R55, R0, R57 ;  /* 0x0000000037387223 */ /* 0x000fe20000000039 */
[-C--:B------:R-:W-:Y:S01]  /*3d30*/  FMUL R55, R54, R21.reuse ;  /* 0x0000001536377220 */ /* 0x080fe20000400000 */
[----:B------:R-:W-:Y:S01]  /*3d40*/  FMUL R57, R44, R21 ;  /* 0x000000152c397220 */ /* 0x000fe20000400000 */
[C---:B------:R-:W-:Y:S01]  /*3d50*/  FMUL R63, R45.reuse, R66 ;  /* 0x000000422d3f7220 */ /* 0x040fe20000400000 */
[C---:B------:R-:W-:Y:S01]  /*3d60*/  FMUL R65, R45.reuse, R62 ;  /* 0x0000003e2d417220 */ /* 0x040fe20000400000 */
[-C--:B------:R-:W-:Y:S01]  /*3d70*/  FFMA R21, R45, R60.reuse, R55 ;  /* 0x0000003c2d157223 */ /* 0x080fe20000000037 */
[----:B------:R-:W-:Y:S01]  /*3d80*/  FFMA R55, R43, R60, R57 ;  /* 0x0000003c2b377223 */ /* 0x000fe20000000039 */
[----:B------:R-:W-:Y:S01]  /*3d90*/  FMUL R60, R45, R64 ;  /* 0x000000402d3c7220 */ /* 0x000fe20000400000 */
[C---:B------:R-:W-:Y:S01]  /*3da0*/  FMUL R45, R43.reuse, R66 ;  /* 0x000000422b2d7220 */ /* 0x040fe20000400000 */
[-C--:B------:R-:W-:Y:S01]  /*3db0*/  FFMA R63, R54, R61.reuse, R63 ;  /* 0x0000003d363f7223 */ /* 0x080fe2000000003f */
[C---:B------:R-:W-:Y:S01]  /*3dc0*/  FMUL R64, R43.reuse, R64 ;  /* 0x000000402b407220 */ /* 0x040fe20000400000 */
[----:B------:R-:W-:Y:S01]  /*3dd0*/  FMUL R43, R43, R62 ;  /* 0x0000003e2b2b7220 */ /* 0x000fe20000400000 */
[----:B------:R-:W-:Y:S01]  /*3de0*/  FFMA R61, R44, R61, R45 ;  /* 0x0000003d2c3d7223 */ /* 0x000fe2000000002d */
[-C--:B------:R-:W-:Y:S01]  /*3df0*/  FFMA R65, R54, R59.reuse, R65 ;  /* 0x0000003b36417223 */ /* 0x080fe20000000041 */
[----:B------:R-:W2:Y:S01]  /*3e00*/  LDG.E.CONSTANT R45, desc[UR6][R52.64+0x190] ;  /* 0x00019006342d7981 */ /* 0x000ea2000c1e9900 */
[----:B------:R-:W-:Y:S01]  /*3e10*/  FFMA R59, R44, R59, R43 ;  /* 0x0000003b2c3b7223 */ /* 0x000fe2000000002b */
[C---:B------:R-:W-:Y:S01]  /*3e20*/  FMUL R42, R25.reuse, R42 ;  /* 0x0000002a192a7220 */ /* 0x040fe20000400000 */
[-C--:B------:R-:W-:Y:S01]  /*3e30*/  FFMA R57, R54, R23.reuse, R60 ;  /* 0x0000001736397223 */ /* 0x080fe2000000003c */
[----:B------:R-:W3:Y:S01]  /*3e40*/  LDG.E.CONSTANT R43, desc[UR6][R52.64+0x578] ;  /* 0x00057806342b7981 */ /* 0x000ee2000c1e9900 */
[----:B------:R-:W-:Y:S01]  /*3e50*/  FFMA R23, R44, R23, R64 ;  /* 0x000000172c177223 */ /* 0x000fe20000000040 */
[----:B------:R-:W0:Y:S01]  /*3e60*/  S2UR UR5, SR_CgaCtaId ;  /* 0x00000000000579c3 */ /* 0x000e220000008800 */
[----:B------:R-:W-:Y:S01]  /*3e70*/  FMUL R68, R25, R68 ;  /* 0x0000004419447220 */ /* 0x000fe20000400000 */
[----:B------:R-:W4:Y:S04]  /*3e80*/  LDG.E.CONSTANT R44, desc[UR6][R52.64+0x384] ;  /* 0x00038406342c7981 */ /* 0x000f28000c1e9900 */
[----:B------:R1:W-:Y:S01]  /*3e90*/  STS [R9+0x8], R42 ;  /* 0x0000082a09007388 */ /* 0x0003e20000000800 */
[C---:B------:R-:W-:Y:S01]  /*3ea0*/  FFMA R54, R39.reuse, R22, R63 ;  /* 0x0000001627367223 */ /* 0x040fe2000000003f */
[CC--:B------:R-:W-:Y:S01]  /*3eb0*/  FFMA R40, R39.reuse, R38.reuse, R40 ;  /* 0x0000002627287223 */ /* 0x0c0fe20000000028 */
[C---:B------:R-:W-:Y:S01]  /*3ec0*/  FFMA R62, R26.reuse, R38, R41 ;  /* 0x000000261a3e7223 */ /* 0x040fe20000000029 */
[C---:B------:R-:W-:Y:S01]  /*3ed0*/  FFMA R64, R39.reuse, R58, R57 ;  /* 0x0000003a27407223 */ /* 0x040fe20000000039 */
[----:B------:R-:W-:Y:S01]  /*3ee0*/  FFMA R65, R39, R0, R65 ;  /* 0x0000000027417223 */ /* 0x000fe20000000041 */
[----:B------:R-:W-:Y:S01]  /*3ef0*/  FMUL R56, R25, R56 ;  /* 0x0000003819387220 */ /* 0x000fe20000400000 */
[----:B------:R0:W-:Y:S04]  /*3f00*/  STS [R9+0xc], R68 ;  /* 0x00000c4409007388 */ /* 0x0001e80000000800 */
[----:B-1----:R-:W4:Y:S01]  /*3f10*/  LDG.E.CONSTANT R42, desc[UR6][R52.64+0x76c] ;  /* 0x00076c06342a7981 */ /* 0x002f22000c1e9900 */
[----:B------:R-:W-:Y:S01]  /*3f20*/  FFMA R38, R39, R20, R21 ;  /* 0x0000001427267223 */ /* 0x000fe20000000015 */
[C---:B------:R-:W-:Y:S01]  /*3f30*/  FMUL R39, R25.reuse, R54 ;  /* 0x0000003619277220 */ /* 0x040fe20000400000 */
[C---:B------:R-:W-:Y:S01]  /*3f40*/  FFMA R60, R26.reuse, R20, R55 ;  /* 0x000000141a3c7223 */ /* 0x040fe20000000037 */
[----:B------:R1:W-:Y:S01]  /*3f50*/  STS [R9+0x10], R56 ;  /* 0x0000103809007388 */ /* 0x0003e20000000800 */
[C---:B------:R-:W-:Y:S01]  /*3f60*/  FMUL R21, R25.reuse, R40 ;  /* 0x0000002819157220 */ /* 0x040fe20000400000 */
[----:B0-----:R-:W-:Y:S01]  /*3f70*/  FFMA R68, R26, R58, R23 ;  /* 0x0000003a1a447223 */ /* 0x001fe20000000017 */
[----:B------:R-:W-:Y:S01]  /*3f80*/  FMUL R23, R25, R38 ;  /* 0x0000002619177220 */ /* 0x000fe20000400000 */
[----:B------:R0:W-:Y:S04]  /*3f90*/  STS [R8+0x8], R39 ;  /* 0x0000082708007388 */ /* 0x0001e80000000800 */
[----:B------:R0:W5:Y:S04]  /*3fa0*/  LDG.E.CONSTANT R52, desc[UR6][R52.64+0x960] ;  /* 0x0009600634347981 */ /* 0x000168000c1e9900 */
[----:B------:R0:W5:Y:S04]  /*3fb0*/  LDG.E.CONSTANT R41, desc[UR6][R34.64+0x1324] ;  /* 0x0013240622297981 */ /* 0x000168000c1e9900 */
[----:B------:R0:W5:Y:S04]  /*3fc0*/  LDG.E.CONSTANT R54, desc[UR6][R34.64+0x76c] ;  /* 0x00076c0622367981 */ /* 0x000168000c1e9900 */
[----:B------:R0:W5:Y:S04]  /*3fd0*/  LDG.E.CONSTANT R53, desc[UR6][R34.64+0x190] ;  /* 0x0001900622357981 */ /* 0x000168000c1e9900 */
[----:B------:R0:W5:Y:S04]  /*3fe0*/  LDG.E.CONSTANT R55, desc[UR6][R34.64+0xd48] ;  /* 0x000d480622377981 */ /* 0x000168000c1e9900 */
[----:B-1----:R1:W5:Y:S04]  /*3ff0*/  LDG.E.CONSTANT R56, desc[UR6][R34.64+0x384] ;  /* 0x0003840622387981 */ /* 0x002368000c1e9900 */
[----:B------:R1:W5:Y:S04]  /*4000*/  LDG.E.CONSTANT R57, desc[UR6][R34.64+0x960] ;  /* 0x0009600622397981 */ /* 0x000368000c1e9900 */
[----:B------:R1:W5:Y:S04]  /*4010*/  LDG.E.CONSTANT R58, desc[UR6][R34.64+0xf3c] ;  /* 0x000f3c06223a7981 */ /* 0x000368000c1e9900 */
[----:B------:R1:W5:Y:S04]  /*4020*/  LDG.E.CONSTANT R40, desc[UR6][R34.64+0x578] ;  /* 0x0005780622287981 */ /* 0x000368000c1e9900 */
[----:B0-----:R1:W5:Y:S04]  /*4030*/  LDG.E.CONSTANT R39, desc[UR6][R34.64+0xb54] ;  /* 0x000b540622277981 */ /* 0x001368000c1e9900 */
[----:B------:R1:W5:Y:S04]  /*4040*/  LDG.E.CONSTANT R38, desc[UR6][R34.64+0x1130] ;  /* 0x0011300622267981 */ /* 0x000368000c1e9900 */
[----:B------:R1:W5:Y:S01]  /*4050*/  LDG.E.CONSTANT R63, desc[UR6][R34.64+0x1af4] ;  /* 0x001af406223f7981 */ /* 0x000362000c1e9900 */
[----:B------:R-:W-:-:S02]  /*4060*/  UMOV UR4, 0x400 ;  /* 0x0000040000047882 */ /* 0x000fc40000000000 */
[----:B------:R-:W-:Y:S01]  /*4070*/  ULEA UR4, UR5, UR4, 0x18 ;  /* 0x0000000405047291 */ /* 0x000fe2000f8ec0ff */
[C---:B------:R-:W-:Y:S01]  /*4080*/  FFMA R66, R26.reuse, R22, R61 ;  /* 0x000000161a427223 */ /* 0x040fe2000000003d */
[C---:B------:R-:W-:Y:S01]  /*4090*/  FMUL R61, R25.reuse, R64 ;  /* 0x00000040193d7220 */ /* 0x040fe20000400000 */
[C---:B------:R-:W-:Y:S01]  /*40a0*/  FMUL R65, R25.reuse, R65 ;  /* 0x0000004119417220 */ /* 0x040fe20000400000 */
[----:B------:R-:W-:Y:S04]  /*40b0*/  STS [R8], R21 ;  /* 0x0000001508007388 */ /* 0x000fe80000000800 */
[----:B------:R-:W-:Y:S04]  /*40c0*/  STS [R8+0x4], R23 ;  /* 0x0000041708007388 */ /* 0x000fe80000000800 */
[----:B------:R0:W-:Y:S04]  /*40d0*/  STS [R8+0xc], R61 ;  /* 0x00000c3d08007388 */ /* 0x0001e80000000800 */
[----:B------:R-:W-:Y:S04]  /*40e0*/  STS [R8+0x10], R65 ;  /* 0x0000104108007388 */ /* 0x000fe80000000800 */
[----:B------:R-:W1:Y:S04]  /*40f0*/  LDS.128 R20, [UR4+0x40] ;  /* 0x00004004ff147984 */ /* 0x000e680008000c00 */
[----:B------:R-:W1:Y:S01]  /*4100*/  LDS R64, [UR4+0x3c] ;  /* 0x00003c04ff407984 */ /* 0x000e620008000800 */
[----:B------:R-:W-:Y:S01]  /*4110*/  FFMA R26, R26, R0, R59 ;  /* 0x000000001a1a7223 */ /* 0x000fe2000000003b */
[C---:B------:R-:W-:Y:S01]  /*4120*/  FMUL R59, R25.reuse, R68 ;  /* 0x00000044193b7220 */ /* 0x040fe20000400000 */
[C---:B0-----:R-:W-:Y:S01]  /*4130*/  FMUL R61, R25.reuse, R60 ;  /* 0x0000003c193d7220 */ /* 0x041fe20000400000 */
[C---:B------:R-:W-:Y:S01]  /*4140*/  FMUL R62, R25.reuse, R62 ;  /* 0x0000003e193e7220 */ /* 0x040fe20000400000 */
[C---:B------:R-:W-:Y:S01]  /*4150*/  FMUL R26, R25.reuse, R26 ;  /* 0x0000001a191a7220 */ /* 0x040fe20000400000 */
[C---:B------:R-:W-:Y:S01]  /*4160*/  FMUL R0, R25.reuse, R16 ;  /* 0x0000001019007220 */ /* 0x040fe20000400000 */
[----:B------:R-:W-:Y:S01]  /*4170*/  FMUL R60, R25, R66 ;  /* 0x00000042193c7220 */ /* 0x000fe20000400000 */
[----:B------:R-:W-:Y:S06]  /*4180*/  BAR.SYNC.DEFER_BLOCKING 0x0 ;  /* 0x0000000000007b1d */ /* 0x000fec0000010000 */
[----:B------:R-:W0:Y:S01]  /*4190*/  LDCU UR4, c[0x0][0x398] ;  /* 0x00007300ff0477ac */ /* 0x000e220008000800 */
[----:B------:R-:W-:Y:S01]  /*41a0*/  LDS R66, [R5+0xc] ;  /* 0x00000c0005427984 */ /* 0x000fe20000000800 */
[-C--:B-1----:R-:W-:Y:S01]  /*41b0*/  FFMA R16, R59, R20.reuse, R11 ;  /* 0x000000143b107223 */ /* 0x082fe2000000000b */
[----:B------:R-:W-:-:S02]  /*41c0*/  FFMA R25, R26, R20, R10 ;  /* 0x000000141a197223 */ /* 0x000fc4000000000a */
[----:B------:R-:W-:Y:S04]  /*41d0*/  LDS R11, [R3] ;  /* 0x00000000030b7984 */ /* 0x000fe80000000800 */
[----:B------:R-:W1:Y:S01]  /*41e0*/  LDS R10, [R5] ;  /* 0x00000000050a7984 */ /* 0x000e620000000800 */
[-C--:B------:R-:W-:Y:S01]  /*41f0*/  FFMA R24, R62, R64.reuse, R24 ;  /* 0x000000403e187223 */ /* 0x080fe20000000018 */
[-C--:B------:R-:W-:Y:S01]  /*4200*/  FFMA R19, R61, R64.reuse, R19 ;  /* 0x000000403d137223 */ /* 0x080fe20000000013 */
[-C--:B------:R-:W-:Y:S01]  /*4210*/  FFMA R18, R60, R64.reuse, R18 ;  /* 0x000000403c127223 */ /* 0x080fe20000000012 */
[-C--:B------:R-:W-:Y:S01]  /*4220*/  FFMA R17, R59, R64.reuse, R17 ;  /* 0x000000403b117223 */ /* 0x080fe20000000011 */
[----:B------:R-:W-:Y:S01]  /*4230*/  FFMA R15, R26, R64, R15 ;  /* 0x000000401a0f7223 */ /* 0x000fe2000000000f */
[-C--:B------:R-:W-:Y:S01]  /*4240*/  FFMA R14, R62, R20.reuse, R14 ;  /* 0x000000143e0e7223 */ /* 0x080fe2000000000e */
[CC--:B------:R-:W-:Y:S01]  /*4250*/  FFMA R13, R61.reuse, R20.reuse, R13 ;  /* 0x000000143d0d7223 */ /* 0x0c0fe2000000000d */
[----:B------:R-:W-:Y:S01]  /*4260*/  FFMA R12, R60, R20, R12 ;  /* 0x000000143c0c7223 */ /* 0x000fe2000000000c */
        /* <DEDUP_REMOVED lines=11> */
[----:B------:R-:W1:Y:S04]  /*4320*/  LDS R31, [R5+0x8] ;  /* 0x00000800051f7984 */ /* 0x000e680000000800 */
[----:B------:R-:W1:Y:S04]  /*4330*/  LDS R61, [R5+0x4] ;  /* 0x00000400053d7984 */ /* 0x000e680000000800 */
[----:B------:R-:W1:Y:S04]  /*4340*/  LDS R29, [R5+0x10] ;  /* 0x00001000051d7984 */ /* 0x000e680000000800 */
[----:B------:R-:W-:Y:S04]  /*4350*/  LDS R27, [R2] ;  /* 0x00000000021b7984 */ /* 0x000fe80000000800 */
[----:B------:R-:W1:Y:S01]  /*4360*/  LDS R30, [R4+0x4] ;  /* 0x00000400041e7984 */ /* 0x000e620000000800 */
[-C--:B------:R-:W-:Y:S01]  /*4370*/  FFMA R32, R62, R23.reuse, R32 ;  /* 0x000000173e207223 */ /* 0x080fe20000000020 */
[----:B------:R-:W-:-:S02]  /*4380*/  FFMA R36, R60, R23, R36 ;  /* 0x000000173c247223 */ /* 0x000fc40000000024 */
[----:B------:R-:W1:Y:S01]  /*4390*/  LDS R62, [R4] ;  /* 0x00000000043e7984 */ /* 0x000e620000000800 */
[-C--:B------:R-:W-:Y:S01]  /*43a0*/  FFMA R37, R59, R23.reuse, R37 ;  /* 0x000000173b257223 */ /* 0x080fe20000000025 */
[----:B------:R-:W-:Y:S01]  /*43b0*/  FFMA R46, R26, R23, R46 ;  /* 0x000000171a2e7223 */ /* 0x000fe2000000002e */
[----:B0-----:R-:W-:Y:S01]  /*43c0*/  FFMA R59, -R0, UR4, R21 ;  /* 0x00000004003b7c23 */ /* 0x001fe20008000115 */
[C---:B-1----:R-:W-:Y:S01]  /*43d0*/  FFMA R60, R11.reuse, R10, R20 ;  /* 0x0000000a0b3c7223 */ /* 0x042fe20000000014 */
[----:B------:R-:W0:Y:S04]  /*43e0*/  LDS R26, [R4+0x8] ;  /* 0x00000800041a7984 */ /* 0x000e280000000800 */
[----:B------:R-:W1:Y:S04]  /*43f0*/  LDS R10, [R4+0x10] ;  /* 0x00001000040a7984 */ /* 0x000e680000000800 */
[----:B------:R-:W-:Y:S04]  /*4400*/  LDS R0, [R3+0x14] ;  /* 0x0000140003007984 */ /* 0x000fe80000000800 */
[----:B------:R-:W1:Y:S04]  /*4410*/  LDS R23, [R5+0x64] ;  /* 0x0000640005177984 */ /* 0x000e680000000800 */
[----:B------:R-:W1:Y:S04]  /*4420*/  LDS R20, [R4+0xc] ;  /* 0x00000c0004147984 */ /* 0x000e680000000800 */
[----:B------:R-:W1:Y:S01]  /*4430*/  LDS R21, [R5+0x68] ;  /* 0x0000680005157984 */ /* 0x000e620000000800 */
[C---:B------:R-:W-:Y:S01]  /*4440*/  FFMA R64, R11.reuse, R31, R64 ;  /* 0x0000001f0b407223 */ /* 0x040fe20000000040 */
[----:B------:R-:W-:-:S02]  /*4450*/  FFMA R65, R11, R61, R28 ;  /* 0x0000003d0b417223 */ /* 0x000fc4000000001c */
[----:B------:R-:W1:Y:S01]  /*4460*/  LDS R31, [R5+0x6c] ;  /* 0x00006c00051f7984 */ /* 0x000e620000000800 */
[C---:B------:R-:W-:Y:S01]  /*4470*/  FFMA R61, R11.reuse, R66, R59 ;  /* 0x000000420b3d7223 */ /* 0x040fe2000000003b */
[----:B------:R-:W-:Y:S02]  /*4480*/  FFMA R67, R11, R29, R22 ;  /* 0x0000001d0b437223 */ /* 0x000fe40000000016 */
[----:B------:R-:W1:Y:S01]  /*4490*/  LDS R59, [R5+0x70] ;  /* 0x00007000053b7984 */ /* 0x000e620000000800 */
[----:B------:R-:W-:-:S03]  /*44a0*/  FFMA R66, R27, R30, R65 ;  /* 0x0000001e1b427223 */ /* 0x000fc60000000041 */
[----:B------:R-:W1:Y:S04]  /*44b0*/  LDS R29, [R5+0x74] ;  /* 0x00007400051d7984 */ /* 0x000e680000000800 */
[----:B------:R-:W-:Y:S04]  /*44c0*/  LDS R11, [R2+0x14] ;  /* 0x00001400020b7984 */ /* 0x000fe80000000800 */
[----:B------:R-:W2:Y:S01]  /*44d0*/  LDS R30, [R4+0x1c] ;  /* 0x00001c00041e7984 */ /* 0x000ea20000000800 */
[C---:B------:R-:W-:Y:S01]  /*44e0*/  FFMA R69, R27.reuse, R62, R60 ;  /* 0x0000003e1b457223 */ /* 0x040fe2000000003c */
[----:B0-----:R-:W-:-:S02]  /*44f0*/  FFMA R65, R27, R26, R64 ;  /* 0x0000001a1b417223 */ /* 0x001fc40000000040 */
[----:B------:R-:W0:Y:S01]  /*4500*/  LDS R28, [R4+0x14] ;  /* 0x00001400041c7984 */ /* 0x000e220000000800 */
[----:B-1----:R-:W-:-:S03]  /*4510*/  FFMA R62, R27, R10, R67 ;  /* 0x0000000a1b3e7223 */ /* 0x002fc60000000043 */
[----:B------:R-:W1:Y:S01]  /*4520*/  LDS R22, [R4+0x18] ;  /* 0x0000180004167984 */ /* 0x000e620000000800 */
[----:B------:R-:W-:-:S03]  /*4530*/  FFMA R64, R0, R23, R69 ;  /* 0x0000001700407223 */ /* 0x000fc60000000045 */
[----:B------:R-:W-:Y:S04]  /*4540*/  LDS R10, [R3+0x28] ;  /* 0x00002800030a7984 */ /* 0x000fe80000000800 */
[----:B------:R-:W1:Y:S01]  /*4550*/  LDS R23, [R5+0xd0] ;  /* 0x0000d00005177984 */ /* 0x000e620000000800 */
[----:B------:R-:W-:Y:S01]  /*4560*/  FFMA R60, R27, R20, R61 ;  /* 0x000000141b3c7223 */ /* 0x000fe2000000003d */
[C---:B------:R-:W-:Y:S02]  /*4570*/  FFMA R61, R0.reuse, R21, R66 ;  /* 0x00000015003d7223 */ /* 0x040fe40000000042 */
[----:B------:R-:W3:Y:S04]  /*4580*/  LDS R26, [R4+0x20] ;  /* 0x00002000041a7984 */ /* 0x000ee80000000800 */
[----:B------:R-:W3:Y:S04]  /*4590*/  LDS R20, [R4+0x24] ;  /* 0x0000240004147984 */ /* 0x000ee80000000800 */
[----:B------:R-:W3:Y:S04]  /*45a0*/  LDS R21, [R5+0xc8] ;  /* 0x0000c80005157984 */ /* 0x000ee80000000800 */
[----:B------:R-:W3:Y:S01]  /*45b0*/  LDS R27, [R5+0xcc] ;  /* 0x0000cc00051b7984 */ /* 0x000ee20000000800 */
[C---:B------:R-:W-:Y:S01]  /*45c0*/  FFMA R31, R0.reuse, R31, R65 ;  /* 0x0000001f001f7223 */ /* 0x040fe20000000041 */
[C---:B------:R-:W-:Y:S01]  /*45d0*/  FFMA R60, R0.reuse, R59, R60 ;  /* 0x0000003b003c7223 */ /* 0x040fe2000000003c */
[----:B------:R-:W-:Y:S01]  /*45e0*/  FFMA R62, R0, R29, R62 ;  /* 0x0000001d003e7223 */ /* 0x000fe2000000003e */
[----:B------:R-:W4:Y:S01]  /*45f0*/  LDS R65, [R5+0xd4] ;  /* 0x0000d40005417984 */ /* 0x000f220000000800 */
[----:B--2---:R-:W-:-:S03]  /*4600*/  FFMA R30, R11, R30, R31 ;  /* 0x0000001e0b1e7223 */ /* 0x004fc6000000001f */
[----:B------:R-:W-:Y:S04]  /*4610*/  LDS R0, [R2+0x28] ;  /* 0x0000280002007984 */ /* 0x000fe80000000800 */
[----:B------:R-:W2:Y:S04]  /*4620*/  LDS R31, [R4+0x2c] ;  /* 0x00002c00041f7984 */ /* 0x000ea80000000800 */
[----:B------:R-:W2:Y:S04]  /*4630*/  LDS R67, [R5+0xd8] ;  /* 0x0000d80005437984 */ /* 0x000ea80000000800 */
[----:B------:R-:W2:Y:S01]  /*4640*/  LDS R29, [R4+0x28] ;  /* 0x00002800041d7984 */ /* 0x000ea20000000800 */
[C---:B0-----:R-:W-:Y:S01]  /*4650*/  FFMA R28, R11.reuse, R28, R64 ;  /* 0x0000001c0b1c7223 */ /* 0x041fe20000000040 */
[C---:B-1----:R-:W-:Y:S01]  /*4660*/  FFMA R22, R11.reuse, R22, R61 ;  /* 0x000000160b167223 */ /* 0x042fe2000000003d */
[C---:B------:R-:W-:Y:S01]  /*4670*/  FFMA R64, R10.reuse, R23, R30 ;  /* 0x000000170a407223 */ /* 0x040fe2000000001e */
[----:B------:R-:W0:Y:S04]  /*4680*/  LDS R59, [R4+0x30] ;  /* 0x00003000043b7984 */ /* 0x000e280000000800 */
[----:B------:R-:W1:Y:S04]  /*4690*/  LDS R61, [R4+0x34] ;  /* 0x00003400043d7984 */ /* 0x000e680000000800 */
[----:B------:R-:W1:Y:S01]  /*46a0*/  LDS R30, [R4+0x38] ;  /* 0x00003800041e7984 */ /* 0x000e620000000800 */
[C---:B---3--:R-:W-:Y:S01]  /*46b0*/  FFMA R69, R11.reuse, R26, R60 ;  /* 0x0000001a0b457223 */ /* 0x048fe2000000003c */
[----:B------:R-:W-:Y:S01]  /*46c0*/  FFMA R62, R11, R20, R62 ;  /* 0x000000140b3e7223 */ /* 0x000fe2000000003e */
[C---:B------:R-:W-:Y:S01]  /*46d0*/  FFMA R21, R10.reuse, R21, R28 ;  /* 0x000000150a157223 */ /* 0x040fe2000000001c */
[----:B------:R-:W-:Y:S01]  /*46e0*/  LDS R11, [R3+0x3c] ;  /* 0x00003c00030b7984 */ /* 0x000fe20000000800 */
[----:B------:R-:W-:-:S03]  /*46f0*/  FFMA R60, R10, R27, R22 ;  /* 0x0000001b0a3c7223 */ /* 0x000fc60000000016 */
[----:B------:R-:W3:Y:S04]  /*4700*/  LDS R28, [R5+0x12c] ;  /* 0x00012c00051c7984 */ /* 0x000ee80000000800 */
[----:B------:R-:W3:Y:S04]  /*4710*/  LDS R26, [R5+0x130] ;  /* 0x00013000051a7984 */ /* 0x000ee80000000800 */
[----:B------:R-:W3:Y:S04]  /*4720*/  LDS R22, [R5+0x134] ;  /* 0x0001340005167984 */ /* 0x000ee80000000800 */
[----:B------:R-:W3:Y:S01]  /*4730*/  LDS R20, [R5+0x138] ;  /* 0x0001380005147984 */ /* 0x000ee20000000800 */
[----:B----4-:R-:W-:Y:S01]  /*4740*/  FFMA R66, R10, R65, R69 ;  /* 0x000000410a427223 */ /* 0x010fe20000000045 */
[----:B--2---:R-:W-:Y:S01]  /*4750*/  FFMA R31, R0, R31, R60 ;  /* 0x0000001f001f7223 */ /* 0x004fe2000000003c */
[----:B------:R-:W-:Y:S01]  /*4760*/  FFMA R65, R10, R67, R62 ;  /* 0x000000430a417223 */ /* 0x000fe2000000003e */
[----:B------:R-:W2:Y:S04]  /*4770*/  LDS R60, [R5+0x13c] ;  /* 0x00013c00053c7984 */ /* 0x000ea80000000800 */
[----:B------:R-:W-:Y:S01]  /*4780*/  LDS R10, [R2+0x3c] ;  /* 0x00003c00020a7984 */ /* 0x000fe20000000800 */
[----:B------:R-:W-:-:S03]  /*4790*/  FFMA R62, R0, R29, R21 ;  /* 0x0000001d003e7223 */ /* 0x000fc60000000015 */
[----:B------:R-:W4:Y:S04]  /*47a0*/  LDS R67, [R4+0x40] ;  /* 0x0000400004437984 */ /* 0x000f280000000800 */
[----:B------:R-:W4:Y:S04]  /*47b0*/  LDS R69, [R4+0x3c] ;  /* 0x00003c0004457984 */ /* 0x000f280000000800 */
[----:B------:R-:W4:Y:S04]  /*47c0*/  LDS R23, [R4+0x48] ;  /* 0x0000480004177984 */ /* 0x000f280000000800 */
[----:B------:R-:W4:Y:S04]  /*47d0*/  LDS R27, [R4+0x44] ;  /* 0x00004400041b7984 */ /* 0x000f280000000800 */
[----:B------:R-:W4:Y:S01]  /*47e0*/  LDS R21, [R4+0x4c] ;  /* 0x00004c0004157984 */ /* 0x000f220000000800 */
[C---:B0-----:R-:W-:Y:S01]  /*47f0*/  FFMA R59, R0.reuse, R59, R64 ;  /* 0x0000003b003b7223 */ /* 0x041fe20000000040 */
[C---:B-1----:R-:W-:Y:S01]  /*4800*/  FFMA R61, R0.reuse, R61, R66 ;  /* 0x0000003d003d7223 */ /* 0x042fe20000000042 */
[----:B------:R-:W-:Y:S01]  /*4810*/  FFMA R30, R0, R30, R65 ;  /* 0x0000001e001e7223 */ /* 0x000fe20000000041 */
[----:B------:R-:W-:Y:S04]  /*4820*/  LDS R29, [R5+0x1a0] ;  /* 0x0001a000051d7984 */ /* 0x000fe80000000800 */
[----:B------:R-:W0:Y:S01]  /*4830*/  LDS R0, [R3+0x50] ;  /* 0x0000500003007984 */ /* 0x000e220000000800 */
[C---:B---3--:R-:W-:Y:S01]  /*4840*/  FFMA R28, R11.reuse, R28, R62 ;  /* 0x0000001c0b1c7223 */ /* 0x048fe2000000003e */
[C---:B------:R-:W-:Y:S01]  /*4850*/  FFMA R26, R11.reuse, R26, R31 ;  /* 0x0000001a0b1a7223 */ /* 0x040fe2000000001f */
[C---:B------:R-:W-:Y:S01]  /*4860*/  FFMA R22, R11.reuse, R22, R59 ;  /* 0x000000160b167223 */ /* 0x040fe2000000003b */
[C---:B------:R-:W-:Y:S01]  /*4870*/  FFMA R62, R11.reuse, R20, R61 ;  /* 0x000000140b3e7223 */ /* 0x040fe2000000003d */
[----:B------:R-:W1:Y:S04]  /*4880*/  LDS R65, [R5+0x190] ;  /* 0x0001900005417984 */ /* 0x000e680000000800 */
[----:B------:R-:W3:Y:S04]  /*4890*/  LDS R61, [R5+0x194] ;  /* 0x00019400053d7984 */ /* 0x000ee80000000800 */
[----:B------:R-:W3:Y:S04]  /*48a0*/  LDS R59, [R5+0x198] ;  /* 0x00019800053b7984 */ /* 0x000ee80000000800 */
[----:B------:R-:W3:Y:S01]  /*48b0*/  LDS R31, [R5+0x19c] ;  /* 0x00019c00051f7984 */ /* 0x000ee20000000800 */
[----:B--2---:R-:W-:Y:S01]  /*48c0*/  FFMA R30, R11, R60, R30 ;  /* 0x0000003c0b1e7223 */ /* 0x004fe2000000001e */
[C---:B----4-:R-:W-:Y:S01]  /*48d0*/  FFMA R20, R10.reuse, R67, R26 ;  /* 0x000000430a147223 */ /* 0x050fe2000000001a */
[C---:B------:R-:W-:Y:S01]  /*48e0*/  FFMA R69, R10.reuse, R69, R28 ;  /* 0x000000450a457223 */ /* 0x040fe2000000001c */
[----:B------:R-:W-:Y:S04]  /*48f0*/  LDS R26, [R2+0x50] ;  /* 0x00005000021a7984 */ /* 0x000fe80000000800 */
[----:B------:R-:W2:Y:S01]  /*4900*/  LDS R67, [R4+0x54] ;  /* 0x0000540004437984 */ /* 0x000ea20000000800 */
[C---:B------:R-:W-:Y:S01]  /*4910*/  FFMA R28, R10.reuse, R23, R62 ;  /* 0x000000170a1c7223 */ /* 0x040fe2000000003e */
[----:B------:R-:W-:-:S02]  /*4920*/  FFMA R22, R10, R27, R22 ;  /* 0x0000001b0a167223 */ /* 0x000fc40000000016 */
[----:B------:R-:W4:Y:S01]  /*4930*/  LDS R23, [R4+0x58] ;  /* 0x0000580004177984 */ /* 0x000f220000000800 */
[----:B------:R-:W-:-:S03]  /*4940*/  FFMA R62, R10, R21, R30 ;  /* 0x000000150a3e7223 */ /* 0x000fc6000000001e */
[----:B------:R-:W-:Y:S04]  /*4950*/  LDS R27, [R4+0x5c] ;  /* 0x00005c00041b7984 */ /* 0x000fe80000000800 */
[----:B------:R-:W4:Y:S01]  /*4960*/  LDS R30, [R4+0x50] ;  /* 0x00005000041e7984 */ /* 0x000f220000000800 */
[----:B------:R-:W-:-:S03]  /*4970*/  FADD R11, R45, R45 ;  /* 0x0000002d2d0b7221 */ /* 0x000fc60000000000 */
[----:B------:R-:W4:Y:S01]  /*4980*/  LDS R21, [R4+0x60] ;  /* 0x0000600004157984 */ /* 0x000f220000000800 */
[----:B------:R-:W2:Y:S01]  /*4990*/  MUFU.RCP R10, R11 ;  /* 0x0000000b000a7308 */ /* 0x000ea20000001000 */
[C---:B0-----:R-:W-:Y:S01]  /*49a0*/  FFMA R62, R0.reuse, R29, R62 ;  /* 0x0000001d003e7223 */ /* 0x041fe2000000003e */
[----:B------:R-:W-:Y:S01]  /*49b0*/  FMUL R29, R43, R43 ;  /* 0x0000002b2b1d7220 */ /* 0x000fe20000400000 */
[----:B-1----:R-:W-:-:S03]  /*49c0*/  FFMA R65, R0, R65, R69 ;  /* 0x0000004100417223 */ /* 0x002fc60000000045 */
[----:B------:R-:W-:Y:S01]  /*49d0*/  FFMA R29, R44, R44, R29 ;  /* 0x0000002c2c1d7223 */ /* 0x000fe2000000001d */
[C---:B---3--:R-:W-:Y:S01]  /*49e0*/  FFMA R20, R0.reuse, R61, R20 ;  /* 0x0000003d00147223 */ /* 0x048fe20000000014 */
[C---:B------:R-:W-:Y:S01]  /*49f0*/  FFMA R22, R0.reuse, R59, R22 ;  /* 0x0000003b00167223 */ /* 0x040fe20000000016 */
[----:B------:R-:W-:Y:S01]  /*4a00*/  FFMA R60, R0, R31, R28 ;  /* 0x0000001f003c7223 */ /* 0x000fe2000000001c */
[----:B------:R-:W-:Y:S01]  /*4a10*/  FFMA R0, R42, R42, R29 ;  /* 0x0000002a2a007223 */ /* 0x000fe2000000001d */
[----:B--2---:R-:W-:Y:S01]  /*4a20*/  FFMA R31, -R11, R10, 1 ;  /* 0x3f8000000b1f7423 */ /* 0x004fe2000000010a */
[----:B------:R-:W-:Y:S06]  /*4a30*/  BAR.SYNC.DEFER_BLOCKING 0x0 ;  /* 0x0000000000007b1d */ /* 0x000fec0000010000 */
[----:B------:R-:W0:Y:S01]  /*4a40*/  FCHK P0, R0, R11 ;  /* 0x0000000b00007302 */ /* 0x000e220000000000 */
[----:B------:R-:W-:Y:S01]  /*4a50*/  FFMA R31, R10, R31, R10 ;  /* 0x0000001f0a1f7223 */ /* 0x000fe2000000000a */
[----:B------:R-:W-:-:S03]  /*4a60*/  FFMA R29, R26, R67, R20 ;  /* 0x000000431a1d7223 */ /* 0x000fc60000000014 */
[----:B------:R-:W-:Y:S01]  /*4a70*/  FFMA R10, R0, R31, RZ ;  /* 0x0000001f000a7223 */ /* 0x000fe200000000ff */
[----:B------:R-:W-:Y:S03]  /*4a80*/  BSSY.RECONVERGENT B0, `(.L_x_20) ;  /* 0x000000c000007945 */ /* 0x000fe60003800200 */
[----:B------:R-:W-:Y:S01]  /*4a90*/  FFMA R20, -R11, R10, R0 ;  /* 0x0000000a0b147223 */ /* 0x000fe20000000100 */
[C---:B----4-:R-:W-:Y:S01]  /*4aa0*/  FFMA R28, R26.reuse, R23, R22 ;  /* 0x000000171a1c7223 */ /* 0x050fe20000000016 */
[C---:B------:R-:W-:Y:S01]  /*4ab0*/  FFMA R30, R26.reuse, R30, R65 ;  /* 0x0000001e1a1e7223 */ /* 0x040fe20000000041 */
[C---:B------:R-:W-:Y:S01]  /*4ac0*/  FFMA R27, R26.reuse, R27, R60 ;  /* 0x0000001b1a1b7223 */ /* 0x040fe2000000003c */
[----:B------:R-:W-:Y:S01]  /*4ad0*/  FFMA R31, R31, R20, R10 ;  /* 0x000000141f1f7223 */ /* 0x000fe2000000000a */
[----:B------:R-:W-:Y:S01]  /*4ae0*/  FFMA R26, R26, R21, R62 ;  /* 0x000000151a1a7223 */ /* 0x000fe2000000003e */
[----:B0-----:R-:W-:Y:S06]  /*4af0*/  @!P0 BRA `(.L_x_21) ;  /* 0x0000000000108947 */ /* 0x001fec0003800000 */
[----:B------:R-:W-:Y:S02]  /*4b00*/  MOV R61, R11 ;  /* 0x0000000b003d7202 */ /* 0x000fe40000000f00 */
[----:B------:R-:W-:-:S07]  /*4b10*/  MOV R20, 0x4b30 ;  /* 0x00004b3000147802 */ /* 0x000fce0000000f00 */
[----:B-----5:R-:W-:Y:S05]  /*4b20*/  CALL.REL.NOINC `($__internal_1_$__cuda_sm3x_div_rn_noftz_f32_slowpath) ;  /* 0x0000001800307944 */ /* 0x020fea0003c00000 */
[----:B------:R-:W-:-:S07]  /*4b30*/  MOV R31, R0 ;  /* 0x00000000001f7202 */ /* 0x000fce0000000f00 */
.L_x_21:
[----:B------:R-:W-:Y:S05]  /*4b40*/  BSYNC.RECONVERGENT B0 ;  /* 0x0000000000007941 */ /* 0x000fea0003800200 */
.L_x_20:
        /* <DEDUP_REMOVED lines=15> */
.L_x_23:
[----:B------:R-:W0:Y:S02]  /*4c40*/  MUFU.RCP R0, R45 ;  /* 0x0000002d00007308 */ /* 0x000e240000001000 */
[----:B0-----:R-:W-:-:S04]  /*4c50*/  FFMA R11, R45, R0, -1 ;  /* 0xbf8000002d0b7423 */ /* 0x001fc80000000000 */
[----:B------:R-:W-:-:S04]  /*4c60*/  FADD.FTZ R11, -R11, -RZ ;  /* 0x800000ff0b0b7221 */ /* 0x000fc80000010100 */
[----:B------:R-:W-:-:S07]  /*4c70*/  FFMA R61, R0, R11, R0 ;  /* 0x0000000b003d7223 */ /* 0x000fce0000000000 */
.L_x_24:
[----:B------:R-:W-:Y:S05]  /*4c80*/  BSYNC.RECONVERGENT B0 ;  /* 0x0000000000007941 */ /* 0x000fea0003800200 */
.L_x_22:
[-C--:B------:R-:W-:Y:S01]  /*4c90*/  FMUL R23, R44, R61.reuse ;  /* 0x0000003d2c177220 */ /* 0x080fe20000400000 */
[C---:B------:R-:W-:Y:S01]  /*4ca0*/  FMUL R63, R43.reuse, R61 ;  /* 0x0000003d2b3f7220 */ /* 0x040fe20000400000 */
[--C-:B------:R-:W-:Y:S01]  /*4cb0*/  FADD R11, R52, R10.reuse ;  /* 0x0000000a340b7221 */ /* 0x100fe20000000000 */
[----:B------:R-:W-:Y:S01]  /*4cc0*/  FMUL R60, R54, R43 ;  /* 0x0000002b363c7220 */ /* 0x000fe20000400000 */
[C-C-:B------:R-:W-:Y:S01]  /*4cd0*/  FFMA R21, R44.reuse, R23, R10.reuse ;  /* 0x000000172c157223 */ /* 0x140fe2000000000a */
[-C--:B------:R-:W-:Y:S01]  /*4ce0*/  FFMA R20, R43, R63.reuse, R10 ;  /* 0x0000003f2b147223 */ /* 0x080fe2000000000a */
[-C--:B------:R-:W-:Y:S01]  /*4cf0*/  FMUL R52, R44, R63.reuse ;  /* 0x0000003f2c347220 */ /* 0x080fe20000400000 */
[C---:B------:R-:W-:Y:S01]  /*4d00*/  FMUL R22, R42.reuse, R63 ;  /* 0x0000003f2a167220 */ /* 0x040fe20000400000 */
[----:B------:R-:W-:Y:S01]  /*4d10*/  FMUL R65, R53, R21 ;  /* 0x0000001535417220 */ /* 0x000fe20000400000 */
[----:B------:R-:W-:Y:S01]  /*4d20*/  FMUL R0, R11, R63 ;  /* 0x0000003f0b007220 */ /* 0x000fe20000400000 */
[-C--:B------:R-:W-:Y:S01]  /*4d30*/  FMUL R59, R43, R23.reuse ;  /* 0x000000172b3b7220 */ /* 0x080fe20000400000 */
[----:B------:R-:W-:Y:S01]  /*4d40*/  FMUL R31, R42, R23 ;  /* 0x000000172a1f7220 */ /* 0x000fe20000400000 */
[----:B------:R-:W-:Y:S01]  /*4d50*/  FFMA R62, R53, R44, R60 ;  /* 0x0000002c353e7223 */ /* 0x000fe2000000003c */
[C---:B------:R-:W-:Y:S01]  /*4d60*/  FMUL R64, R54.reuse, R20 ;  /* 0x0000001436407220 */ /* 0x040fe20000400000 */
[----:B------:R-:W-:Y:S01]  /*4d70*/  FMUL R23, R23, R11 ;  /* 0x0000000b17177220 */ /* 0x000fe20000400000 */
[C---:B------:R-:W-:Y:S01]  /*4d80*/  FFMA R60, R54.reuse, R52, R65 ;  /* 0x00000034363c7223 */ /* 0x040fe20000000041 */
[C---:B------:R-:W-:Y:S01]  /*4d90*/  FMUL R68, R54.reuse, R22 ;  /* 0x0000001636447220 */ /* 0x040fe20000400000 */
[----:B------:R-:W-:Y:S01]  /*4da0*/  FMUL R63, R54, R0 ;  /* 0x00000000363f7220 */ /* 0x000fe20000400000 */
[----:B------:R-:W-:Y:S01]  /*4db0*/  FMUL R65, R42, R61 ;  /* 0x0000003d2a417220 */ /* 0x000fe20000400000 */
[----:B------:R-:W-:Y:S01]  /*4dc0*/  FFMA R66, R55, R42, R62 ;  /* 0x0000002a37427223 */ /* 0x000fe2000000003e */
[C---:B------:R-:W-:Y:S01]  /*4dd0*/  FFMA R54, R53.reuse, R59, R64 ;  /* 0x0000003b35367223 */ /* 0x040fe20000000040 */
[C---:B------:R-:W-:Y:S01]  /*4de0*/  FFMA R62, R53.reuse, R31, R68 ;  /* 0x0000001f353e7223 */ /* 0x040fe20000000044 */
[----:B------:R-:W-:Y:S01]  /*4df0*/  FFMA R64, R53, R23, R63 ;  /* 0x0000001735407223 */ /* 0x000fe2000000003f */
[-C--:B------:R-:W-:Y:S01]  /*4e00*/  FMUL R53, R44, R65.reuse ;  /* 0x000000412c357220 */ /* 0x080fe20000400000 */
[----:B------:R-:W0:Y:S01]  /*4e10*/  S2UR UR5, SR_CgaCtaId ;  /* 0x00000000000579c3 */ /* 0x000e220000008800 */
[-C--:B------:R-:W-:Y:S01]  /*4e20*/  FFMA R61, R42, R65.reuse, R10 ;  /* 0x000000412a3d7223 */ /* 0x080fe2000000000a */
[----:B------:R-:W-:Y:S01]  /*4e30*/  FMUL R63, R11, R65 ;  /* 0x000000410b3f7220 */ /* 0x000fe20000400000 */
[----:B------:R-:W-:Y:S01]  /*4e40*/  FFMA R60, R55, R53, R60 ;  /* 0x00000035373c7223 */ /* 0x000fe2000000003c */
[----:B------:R-:W-:Y:S01]  /*4e50*/  FMUL R65, R43, R65 ;  /* 0x000000412b417220 */ /* 0x000fe20000400000 */
[C---:B------:R-:W-:Y:S01]  /*4e60*/  FMUL R66, R41.reuse, R66 ;  /* 0x0000004229427220 */ /* 0x040fe20000400000 */
[C---:B------:R-:W-:Y:S01]  /*4e70*/  FMUL R10, R56.reuse, R21 ;  /* 0x00000015380a7220 */ /* 0x040fe20000400000 */
[----:B------:R-:W-:Y:S01]  /*4e80*/  FMUL R60, R41, R60 ;  /* 0x0000003c293c7220 */ /* 0x000fe20000400000 */
[----:B------:R-:W-:Y:S01]  /*4e90*/  FFMA R54, R55, R65, R54 ;  /* 0x0000004137367223 */ /* 0x000fe20000000036 */
[C---:B------:R-:W-:Y:S01]  /*4ea0*/  FMUL R11, R57.reuse, R43 ;  /* 0x0000002b390b7220 */ /* 0x040fe20000400000 */
[----:B------:R1:W-:Y:S01]  /*4eb0*/  STS [R9], R66 ;  /* 0x0000004209007388 */ /* 0x0003e20000000800 */
[----:B------:R-:W-:Y:S01]  /*4ec0*/  FMUL R68, R57, R0 ;  /* 0x0000000039447220 */ /* 0x000fe20000400000 */
[----:B------:R-:W-:Y:S01]  /*4ed0*/  FMUL R54, R41, R54 ;  /* 0x0000003629367220 */ /* 0x000fe20000400000 */
[C---:B------:R-:W-:Y:S01]  /*4ee0*/  FFMA R11, R56.reuse, R44, R11 ;  /* 0x0000002c380b7223 */ /* 0x040fe2000000000b */
[----:B------:R2:W-:Y:S01]  /*4ef0*/  STS [R9+0x4], R60 ;  /* 0x0000043c09007388 */ /* 0x0005e20000000800 */
[----:B------:R-:W-:Y:S01]  /*4f00*/  FFMA R68, R56, R23, R68 ;  /* 0x0000001738447223 */ /* 0x000fe20000000044 */
[C---:B------:R-:W-:Y:S01]  /*4f10*/  FFMA R62, R55.reuse, R61, R62 ;  /* 0x0000003d373e7223 */ /* 0x040fe2000000003e */
[-C--:B------:R-:W-:Y:S01]  /*4f20*/  FFMA R64, R55, R63.reuse, R64 ;  /* 0x0000003f37407223 */ /* 0x080fe20000000040 */
[----:B------:R3:W-:Y:S01]  /*4f30*/  STS [R9+0x8], R54 ;  /* 0x0000083609007388 */ /* 0x0007e20000000800 */
[----:B------:R-:W-:Y:S01]  /*4f40*/  UMOV UR4, 0x400 ;  /* 0x0000040000047882 */ /* 0x000fe20000000000 */
[----:B-1----:R-:W-:Y:S01]  /*4f50*/  FMUL R66, R57, R20 ;  /* 0x0000001439427220 */ /* 0x002fe20000400000 */
[----:B------:R-:W-:Y:S01]  /*4f60*/  FFMA R68, R58, R63, R68 ;  /* 0x0000003f3a447223 */ /* 0x000fe20000000044 */
[C---:B------:R-:W-:Y:S01]  /*4f70*/  FMUL R62, R41.reuse, R62 ;  /* 0x0000003e293e7220 */ /* 0x040fe20000400000 */
[----:B------:R-:W-:Y:S01]  /*4f80*/  FMUL R64, R41, R64 ;  /* 0x0000004029407220 */ /* 0x000fe20000400000 */
[C---:B--2---:R-:W-:Y:S01]  /*4f90*/  FFMA R60, R57.reuse, R52, R10 ;  /* 0x00000034393c7223 */ /* 0x044fe2000000000a */
[----:B------:R-:W-:Y:S01]  /*4fa0*/  FMUL R10, R57, R22 ;  /* 0x00000016390a7220 */ /* 0x000fe20000400000 */
[----:B------:R-:W-:Y:S01]  /*4fb0*/  FFMA R66, R56, R59, R66 ;  /* 0x0000003b38427223 */ /* 0x000fe20000000042 */
[----:B0-----:R-:W-:Y:S01]  /*4fc0*/  ULEA UR4, UR5, UR4, 0x18 ;  /* 0x0000000405047291 */ /* 0x001fe2000f8ec0ff */
[----:B------:R-:W-:Y:S01]  /*4fd0*/  FFMA R60, R58, R53, R60 ;  /* 0x000000353a3c7223 */ /* 0x000fe2000000003c */
[----:B---3--:R-:W-:Y:S01]  /*4fe0*/  FFMA R54, R56, R31, R10 ;  /* 0x0000001f38367223 */ /* 0x008fe2000000000a */
[C---:B------:R-:W-:Y:S01]  /*4ff0*/  FFMA R10, R58.reuse, R42, R11 ;  /* 0x0000002a3a0a7223 */ /* 0x040fe2000000000b */
[C---:B------:R-:W-:Y:S01]  /*5000*/  FFMA R66, R58.reuse, R65, R66 ;  /* 0x000000413a427223 */ /* 0x040fe20000000042 */
[C---:B------:R-:W-:Y:S01]  /*5010*/  FMUL R57, R41.reuse, R60 ;  /* 0x0000003c29397220 */ /* 0x040fe20000400000 */
[----:B------:R-:W-:Y:S01]  /*5020*/  FFMA R54, R58, R61, R54 ;  /* 0x0000003d3a367223 */ /* 0x000fe20000000036 */
[C---:B------:R-:W-:Y:S01]  /*5030*/  FMUL R55, R41.reuse, R10 ;  /* 0x0000000a29377220 */ /* 0x040fe20000400000 */
[C---:B------:R-:W-:Y:S01]  /*5040*/  FMUL R67, R41.reuse, R66 ;  /* 0x0000004229437220 */ /* 0x040fe20000400000 */
[C---:B------:R-:W-:Y:S01]  /*5050*/  FMUL R68, R41.reuse, R68 ;  /* 0x0000004429447220 */ /* 0x040fe20000400000 */
[----:B------:R-:W-:Y:S01]  /*5060*/  FMUL R69, R41, R54 ;  /* 0x0000003629457220 */ /* 0x000fe20000400000 */
[----:B------:R-:W-:Y:S01]  /*5070*/  STS [R9+0xc], R62 ;  /* 0x00000c3e09007388 */ /* 0x000fe20000000800 */
[C---:B------:R-:W-:Y:S01]  /*5080*/  FMUL R43, R39.reuse, R43 ;  /* 0x0000002b272b7220 */ /* 0x040fe20000400000 */
[----:B------:R-:W-:Y:S01]  /*5090*/  FMUL R22, R39, R22 ;  /* 0x0000001627167220 */ /* 0x000fe20000400000 */
[----:B------:R-:W-:Y:S01]  /*50a0*/  FMUL R45, R41, R45 ;  /* 0x0000002d292d7220 */ /* 0x000fe20000400000 */
[----:B------:R-:W-:Y:S01]  /*50b0*/  STS [R9+0x10], R64 ;  /* 0x0000104009007388 */ /* 0x000fe20000000800 */
[C---:B------:R-:W-:Y:S01]  /*50c0*/  FFMA R43, R40.reuse, R44, R43 ;  /* 0x0000002c282b7223 */ /* 0x040fe2000000002b */
[C---:B------:R-:W-:Y:S01]  /*50d0*/  FMUL R44, R40.reuse, R21 ;  /* 0x00000015282c7220 */ /* 0x040fe20000400000 */
[C---:B------:R-:W-:Y:S01]  /*50e0*/  FMUL R21, R39.reuse, R20 ;  /* 0x0000001427157220 */ /* 0x040fe20000400000 */
[----:B------:R-:W-:Y:S01]  /*50f0*/  STS [R8], R55 ;  /* 0x0000003708007388 */ /* 0x000fe20000000800 */
[C---:B------:R-:W-:Y:S01]  /*5100*/  FMUL R20, R39.reuse, R0 ;  /* 0x0000000027147220 */ /* 0x040fe20000400000 */
[C---:B------:R-:W-:Y:S01]  /*5110*/  FFMA R22, R40.reuse, R31, R22 ;  /* 0x0000001f28167223 */ /* 0x040fe20000000016 */
[C---:B------:R-:W-:Y:S01]  /*5120*/  FFMA R0, R40.reuse, R59, R21 ;  /* 0x0000003b28007223 */ /* 0x040fe20000000015 */
[----:B------:R-:W-:Y:S01]  /*5130*/  STS [R8+0x4], R57 ;  /* 0x0000043908007388 */ /* 0x000fe20000000800 */
[----:B------:R-:W-:Y:S01]  /*5140*/  FFMA R39, R39, R52, R44 ;  /* 0x0000003427277223 */ /* 0x000fe2000000002c */
[----:B------:R-:W-:Y:S01]  /*5150*/  FFMA R40, R40, R23, R20 ;  /* 0x0000001728287223 */ /* 0x000fe20000000014 */
[C---:B------:R-:W-:Y:S01]  /*5160*/  FFMA R0, R38.reuse, R65, R0 ;  /* 0x0000004126007223 */ /* 0x040fe20000000000 */
[----:B------:R-:W-:Y:S01]  /*5170*/  STS [R8+0x8], R67 ;  /* 0x0000084308007388 */ /* 0x000fe20000000800 */
[C---:B------:R-:W-:Y:S01]  /*5180*/  FFMA R22, R38.reuse, R61, R22 ;  /* 0x0000003d26167223 */ /* 0x040fe20000000016 */
[C---:B------:R-:W-:Y:S01]  /*5190*/  FFMA R42, R38.reuse, R42, R43 ;  /* 0x0000002a262a7223 */ /* 0x040fe2000000002b */
[C---:B------:R-:W-:Y:S01]  /*51a0*/  FFMA R20, R38.reuse, R53, R39 ;  /* 0x0000003526147223 */ /* 0x040fe20000000027 */
[----:B------:R-:W-:Y:S01]  /*51b0*/  STS [R8+0xc], R69 ;  /* 0x00000c4508007388 */ /* 0x000fe20000000800 */
[----:B------:R-:W-:Y:S01]  /*51c0*/  FFMA R40, R38, R63, R40 ;  /* 0x0000003f26287223 */ /* 0x000fe20000000028 */
[C---:B------:R-:W-:Y:S01]  /*51d0*/  FMUL R31, R41.reuse, R0 ;  /* 0x00000000291f7220 */ /* 0x040fe20000400000 */
[C---:B------:R-:W-:Y:S01]  /*51e0*/  FMUL R0, R41.reuse, R22 ;  /* 0x0000001629007220 */ /* 0x040fe20000400000 */
[----:B------:R-:W-:Y:S01]  /*51f0*/  STS [R8+0x10], R68 ;  /* 0x0000104408007388 */ /* 0x000fe20000000800 */
[C---:B------:R-:W-:Y:S01]  /*5200*/  FMUL R23, R41.reuse, R42 ;  /* 0x0000002a29177220 */ /* 0x040fe20000400000 */
[C---:B------:R-:W-:Y:S01]  /*5210*/  FMUL R20, R41.reuse, R20 ;  /* 0x0000001429147220 */ /* 0x040fe20000400000 */
[----:B------:R-:W-:Y:S01]  /*5220*/  FMUL R22, R41, R40 ;  /* 0x0000002829167220 */ /* 0x000fe20000400000 */
[----:B------:R-:W0:Y:S04]  /*5230*/  LDS.128 R8, [UR4+0x50] ;  /* 0x00005004ff087984 */ /* 0x000e280008000c00 */
[----:B------:R-:W1:Y:S01]  /*5240*/  LDS R21, [UR4+0x60] ;  /* 0x00006004ff157984 */ /* 0x000e620008000800 */
[----:B------:R-:W2:Y:S01]  /*5250*/  LDCU UR4, c[0x0][0x398] ;  /* 0x00007300ff0477ac */ /* 0x000ea20008000800 */
[----:B------:R-:W-:Y:S06]  /*5260*/  BAR.SYNC.DEFER_BLOCKING 0x0 ;  /* 0x0000000000007b1d */ /* 0x000fec0000010000 */
[----:B------:R3:W4:Y:S04]  /*5270*/  LDG.E.CONSTANT R34, desc[UR6][R34.64+0x1388] ;  /* 0x0013880622227981 */ /* 0x000728000c1e9900 */
[----:B------:R-:W-:Y:S04]  /*5280*/  LDS R39, [R5] ;  /* 0x0000000005277984 */ /* 0x000fe80000000800 */
[----:B------:R-:W-:Y:S01]  /*5290*/  LDS R38, [R2] ;  /* 0x0000000002267984 */ /* 0x000fe20000000800 */
[-C--:B0-----:R-:W-:Y:S01]  /*52a0*/  FFMA R14, R23, R9.reuse, R14 ;  /* 0x00000009170e7223 */ /* 0x081fe2000000000e */
        /* <DEDUP_REMOVED lines=9> */
[----:B------:R-:W-:Y:S01]  /*5340*/  LDS R9, [R5+0x4] ;  /* 0x0000040005097984 */ /* 0x000fe20000000800 */
[-C--:B------:R-:W-:Y:S01]  /*5350*/  FFMA R30, R23, R11.reuse, R30 ;  /* 0x0000000b171e7223 */ /* 0x080fe2000000001e */
[-C--:B------:R-:W-:Y:S01]  /*5360*/  FFMA R29, R20, R11.reuse, R29 ;  /* 0x0000000b141d7223 */ /* 0x080fe2000000001d */
[-C--:B------:R-:W-:Y:S01]  /*5370*/  FFMA R28, R31, R11.reuse, R28 ;  /* 0x0000000b1f1c7223 */ /* 0x080fe2000000001c */
[----:B------:R-:W0:Y:S01]  /*5380*/  LDS R10, [R3] ;  /* 0x00000000030a7984 */ /* 0x000e220000000800 */
[-C--:B------:R-:W-:Y:S01]  /*5390*/  FFMA R27, R0, R11.reuse, R27 ;  /* 0x0000000b001b7223 */ /* 0x080fe2000000001b */
[----:B------:R-:W-:Y:S01]  /*53a0*/  FFMA R26, R22, R11, R26 ;  /* 0x0000000b161a7223 */ /* 0x000fe2000000001a */
[CC--:B------:R-:W-:Y:S01]  /*53b0*/  FFMA R19, R20.reuse, R8.reuse, R19 ;  /* 0x0000000814137223 */ /* 0x0c0fe20000000013 */
[----:B------:R-:W5:Y:S01]  /*53c0*/  LDS R11, [R5+0x10] ;  /* 0x00001000050b7984 */ /* 0x000f620000000800 */
[-C--:B-1----:R-:W-:Y:S01]  /*53d0*/  FFMA R52, R20, R21.reuse, R33 ;  /* 0x0000001514347223 */ /* 0x082fe20000000021 */
[CC--:B------:R-:W-:Y:S01]  /*53e0*/  FFMA R24, R23.reuse, R8.reuse, R24 ;  /* 0x0000000817187223 */ /* 0x0c0fe20000000018 */
[-C--:B------:R-:W-:Y:S01]  /*53f0*/  FFMA R69, R23, R21.reuse, R32 ;  /* 0x0000001517457223 */ /* 0x080fe20000000020 */
[----:B------:R-:W1:Y:S01]  /*5400*/  LDS R41, [R4+0x4] ;  /* 0x0000040004297984 */ /* 0x000e620000000800 */
[CC--:B------:R-:W-:Y:S01]  /*5410*/  FFMA R18, R31.reuse, R8.reuse, R18 ;  /* 0x000000081f127223 */ /* 0x0c0fe20000000012 */
[-C--:B------:R-:W-:Y:S01]  /*5420*/  FFMA R17, R0, R8.reuse, R17 ;  /* 0x0000000800117223 */ /* 0x080fe20000000011 */
[----:B------:R-:W-:Y:S01]  /*5430*/  FFMA R15, R22, R8, R15 ;  /* 0x00000008160f7223 */ /* 0x000fe2000000000f */
[----:B------:R-:W3:Y:S01]  /*5440*/  LDS R65, [R5+0xc] ;  /* 0x00000c0005417984 */ /* 0x000ee20000000800 */
[-C--:B------:R-:W-:Y:S01]  /*5450*/  FFMA R8, R31, R21.reuse, R36 ;  /* 0x000000151f087223 */ /* 0x080fe20000000024 */
[-C--:B------:R-:W-:Y:S01]  /*5460*/  FFMA R54, R0, R21.reuse, R37 ;  /* 0x0000001500367223 */ /* 0x080fe20000000025 */
[----:B------:R-:W-:Y:S01]  /*5470*/  FFMA R46, R22, R21, R46 ;  /* 0x00000015162e7223 */ /* 0x000fe2000000002e */
[----:B------:R-:W3:Y:S04]  /*5480*/  LDS R43, [R4] ;  /* 0x00000000042b7984 */ /* 0x000ee80000000800 */
[----:B------:R-:W3:Y:S04]  /*5490*/  LDS R59, [R4+0x10] ;  /* 0x00001000043b7984 */ /* 0x000ee80000000800 */
[----:B------:R-:W3:Y:S04]  /*54a0*/  LDS R61, [R4+0xc] ;  /* 0x00000c00043d7984 */ /* 0x000ee80000000800 */
[----:B------:R-:W-:Y:S04]  /*54b0*/  LDS R20, [R3+0x14] ;  /* 0x0000140003147984 */ /* 0x000fe80000000800 */
[----:B------:R-:W3:Y:S04]  /*54c0*/  LDS R57, [R5+0x64] ;  /* 0x0000640005397984 */ /* 0x000ee80000000800 */
[----:B------:R-:W3:Y:S04]  /*54d0*/  LDS R55, [R5+0x68] ;  /* 0x0000680005377984 */ /* 0x000ee80000000800 */
[----:B------:R-:W3:Y:S04]  /*54e0*/  LDS R67, [R5+0x8] ;  /* 0x0000080005437984 */ /* 0x000ee80000000800 */
[----:B------:R-:W3:Y:S04]  /*54f0*/  LDS R23, [R5+0x74] ;  /* 0x0000740005177984 */ /* 0x000ee80000000800 */
[----:B------:R-:W-:Y:S04]  /*5500*/  LDS R31, [R2+0x14] ;  /* 0x00001400021f7984 */ /* 0x000fe80000000800 */
[----:B------:R-:W3:Y:S04]  /*5510*/  LDS R42, [R4+0x18] ;  /* 0x00001800042a7984 */ /* 0x000ee80000000800 */
[----:B------:R-:W3:Y:S04]  /*5520*/  LDS R63, [R4+0x8] ;  /* 0x00000800043f7984 */ /* 0x000ee80000000800 */
[----:B------:R-:W3:Y:S04]  /*5530*/  LDS R33, [R5+0x70] ;  /* 0x0000700005217984 */ /* 0x000ee80000000800 */
[----:B------:R-:W3:Y:S04]  /*5540*/  LDS R32, [R4+0x24] ;  /* 0x0000240004207984 */ /* 0x000ee80000000800 */
[----:B------:R-:W3:Y:S01]  /*5550*/  LDS R53, [R5+0x6c] ;  /* 0x00006c0005357984 */ /* 0x000ee20000000800 */
[----:B0-----:R-:W-:-:S03]  /*5560*/  FFMA R52, R10, R9, R52 ;  /* 0x000000090a347223 */ /* 0x001fc60000000034 */
[----:B------:R-:W-:Y:S01]  /*5570*/  LDS R40, [R4+0x1c] ;  /* 0x00001c0004287984 */ /* 0x000fe20000000800 */
[----:B--2---:R-:W-:Y:S01]  /*5580*/  FFMA R54, -R45, UR4, R54 ;  /* 0x000000042d367c23 */ /* 0x004fe20008000136 */
[C---:B------:R-:W-:Y:S02]  /*5590*/  FFMA R69, R10.reuse, R39, R69 ;  /* 0x000000270a457223 */ /* 0x040fe40000000045 */
[----:B------:R-:W0:Y:S01]  /*55a0*/  LDS R44, [R4+0x14] ;  /* 0x00001400042c7984 */ /* 0x000e220000000800 */
[----:B-----5:R-:W-:-:S03]  /*55b0*/  FFMA R56, R10, R11, R46 ;  /* 0x0000000b0a387223 */ /* 0x020fc6000000002e */
[----:B------:R-:W2:Y:S01]  /*55c0*/  LDS R36, [R4+0x20] ;  /* 0x0000200004247984 */ /* 0x000ea20000000800 */
[----:B-1----:R-:W-:-:S03]  /*55d0*/  FFMA R52, R38, R41, R52 ;  /* 0x0000002926347223 */ /* 0x002fc60000000034 */
[----:B------:R-:W-:Y:S01]  /*55e0*/  LDS R0, [R3+0x28] ;  /* 0x0000280003007984 */ /* 0x000fe20000000800 */
[----:B---3--:R-:W-:-:S03]  /*55f0*/  FFMA R54, R10, R65, R54 ;  /* 0x000000410a367223 */ /* 0x008fc60000000036 */
[----:B------:R-:W-:Y:S01]  /*5600*/  LDS R45, [R5+0xd0] ;  /* 0x0000d000052d7984 */ /* 0x000fe20000000800 */
[----:B------:R-:W-:-:S03]  /*5610*/  FFMA R43, R38, R43, R69 ;  /* 0x0000002b262b7223 */ /* 0x000fc60000000045 */
[----:B------:R-:W-:Y:S01]  /*5620*/  LDS R37, [R5+0xc8] ;  /* 0x0000c80005257984 */ /* 0x000fe20000000800 */
[----:B------:R-:W-:-:S03]  /*5630*/  FFMA R56, R38, R59, R56 ;  /* 0x0000003b26387223 */ /* 0x000fc60000000038 */
[----:B------:R-:W1:Y:S04]  /*5640*/  LDS R21, [R5+0xcc] ;  /* 0x0000cc0005157984 */ /* 0x000e680000000800 */
[----:B------:R-:W3:Y:S04]  /*5650*/  LDS R39, [R5+0xd4] ;  /* 0x0000d40005277984 */ /* 0x000ee80000000800 */
[----:B------:R-:W5:Y:S01]  /*5660*/  LDS R41, [R5+0xd8] ;  /* 0x0000d80005297984 */ /* 0x000f620000000800 */
[----:B------:R-:W-:Y:S01]  /*5670*/  FFMA R54, R38, R61, R54 ;  /* 0x0000003d26367223 */ /* 0x000fe20000000036 */
[C---:B------:R-:W-:Y:S01]  /*5680*/  FFMA R58, R20.reuse, R57, R43 ;  /* 0x00000039143a7223 */ /* 0x040fe2000000002b */
[----:B------:R-:W-:Y:S01]  /*5690*/  FFMA R55, R20, R55, R52 ;  /* 0x0000003714377223 */ /* 0x000fe20000000034 */
[----:B------:R-:W-:Y:S01]  /*56a0*/  LDS R35, [R2+0x28] ;  /* 0x0000280002237984 */ /* 0x000fe20000000800 */
[----:B------:R-:W-:Y:S01]  /*56b0*/  FFMA R67, R10, R67, R8 ;  /* 0x000000430a437223 */ /* 0x000fe20000000008 */
[----:B------:R-:W-:-:S02]  /*56c0*/  FFMA R43, R20, R23, R56 ;  /* 0x00000017142b7223 */ /* 0x000fc40000000038 */
[----:B------:R-:W5:Y:S01]  /*56d0*/  LDS R46, [R4+0x28] ;  /* 0x00002800042e7984 */ /* 0x000f620000000800 */
[C---:B------:R-:W-:Y:S01]  /*56e0*/  FFMA R42, R31.reuse, R42, R55 ;  /* 0x0000002a1f2a7223 */ /* 0x040fe20000000037 */
[----:B------:R-:W-:Y:S01]  /*56f0*/  FFMA R22, R38, R63, R67 ;  /* 0x0000003f26167223 */ /* 0x000fe20000000043 */
[C---:B------:R-:W-:Y:S01]  /*5700*/  FFMA R33, R20.reuse, R33, R54 ;  /* 0x0000002114217223 */ /* 0x040fe20000000036 */
[C---:B------:R-:W-:Y:S01]  /*5710*/  FFMA R55, R31.reuse, R32, R43 ;  /* 0x000000201f377223 */ /* 0x040fe2000000002b */
[----:B------:R-:W5:Y:S01]  /*5720*/  LDS R52, [R4+0x2c] ;  /* 0x00002c0004347984 */ /* 0x000f620000000800 */
[----:B------:R-:W5:Y:S03]  /*5730*/  LDC.64 R8, c[0x0][0x380] ;  /* 0x0000e000ff087b82 */ /* 0x000f660000000a00 */
[----:B------:R-:W5:Y:S04]  /*5740*/  LDS R54, [R4+0x30] ;  /* 0x0000300004367984 */ /* 0x000f680000000800 */
[----:B------:R-:W5:Y:S01]  /*5750*/  LDS R38, [R4+0x34] ;  /* 0x0000340004267984 */ /* 0x000f620000000800 */
[----:B------:R-:W5:Y:S03]  /*5760*/  LDC.64 R10, c[0x0][0x390] ;  /* 0x0000e400ff0a7b82 */ /* 0x000f660000000a00 */
[----:B------:R-:W5:Y:S01]  /*5770*/  LDS R32, [R4+0x38] ;  /* 0x0000380004207984 */ /* 0x000f620000000800 */
[----:B------:R-:W-:Y:S01]  /*5780*/  FFMA R53, R20, R53, R22 ;  /* 0x0000003514357223 */ /* 0x000fe20000000016 */
[C---:B0-----:R-:W-:Y:S01]  /*5790*/  FFMA R23, R31.reuse, R44, R58 ;  /* 0x0000002c1f177223 */ /* 0x041fe2000000003a */
[----:B--2---:R-:W-:Y:S01]  /*57a0*/  FFMA R22, R31, R36, R33 ;  /* 0x000000241f167223 */ /* 0x004fe20000000021 */
[----:B------:R-:W-:Y:S01]  /*57b0*/  IADD3 R57, PT, PT, R7, 0x4b, RZ ;  /* 0x0000004b07397810 */ /* 0x000fe20007ffe0ff */
[----:B------:R-:W-:Y:S01]  /*57c0*/  FFMA R53, R31, R40, R53 ;  /* 0x000000281f357223 */ /* 0x000fe20000000035 */
[----:B------:R-:W-:Y:S01]  /*57d0*/  IADD3 R31, PT, PT, R7, 0x19, RZ ;  /* 0x00000019071f7810 */ /* 0x000fe20007ffe0ff */
[C---:B-1----:R-:W-:Y:S01]  /*57e0*/  FFMA R64, R0.reuse, R21, R42 ;  /* 0x0000001500407223 */ /* 0x042fe2000000002a */
[----:B------:R-:W-:Y:S01]  /*57f0*/  LDS R59, [R5+0x12c] ;  /* 0x00012c00053b7984 */ /* 0x000fe20000000800 */
[C---:B------:R-:W-:Y:S01]  /*5800*/  FFMA R45, R0.reuse, R45, R53 ;  /* 0x0000002d002d7223 */ /* 0x040fe20000000035 */
[----:B---3--:R-:W-:-:S02]  /*5810*/  FFMA R53, R0, R39, R22 ;  /* 0x0000002700357223 */ /* 0x008fc40000000016 */
[----:B------:R-:W-:Y:S01]  /*5820*/  LDS R61, [R5+0x130] ;  /* 0x00013000053d7984 */ /* 0x000fe20000000800 */
[----:B-----5:R-:W-:-:S04]  /*5830*/  IMAD.WIDE.U32 R8, R6, 0x4, R8 ;  /* 0x0000000406087825 */ /* 0x020fc800078e0008 */
[C---:B------:R-:W-:Y:S01]  /*5840*/  FFMA R6, R0.reuse, R37, R23 ;  /* 0x0000002500067223 */ /* 0x040fe20000000017 */
[C---:B------:R-:W-:Y:S01]  /*5850*/  IADD3 R23, PT, PT, R7.reuse, 0x32, RZ ;  /* 0x0000003207177810 */ /* 0x040fe20007ffe0ff */
[----:B------:R-:W-:Y:S01]  /*5860*/  FFMA R0, R0, R41, R55 ;  /* 0x0000002900007223 */ /* 0x000fe20000000037 */
[----:B------:R-:W-:Y:S01]  /*5870*/  IADD3 R55, PT, PT, R7, 0x64, RZ ;  /* 0x0000006407377810 */ /* 0x000fe20007ffe0ff */
[----:B------:R-:W4:Y:S01]  /*5880*/  LDG.E R36, desc[UR6][R8.64+0x1f4] ;  /* 0x0001f40608247981 */ /* 0x000f22000c1e1900 */
[----:B------:R-:W-:-:S03]  /*5890*/  IMAD.WIDE.U32 R20, R31, 0x4, R10 ;  /* 0x000000041f147825 */ /* 0x000fc600078e000a */
[----:B------:R-:W2:Y:S01]  /*58a0*/  LDG.E R42, desc[UR6][R8.64+0x5dc] ;  /* 0x0005dc06082a7981 */ /* 0x000ea2000c1e1900 */
[----:B------:R-:W-:Y:S01]  /*58b0*/  FFMA R46, R35, R46, R6 ;  /* 0x0000002e232e7223 */ /* 0x000fe20000000006 */
[--C-:B------:R-:W-:Y:S02]  /*58c0*/  IMAD.WIDE.U32 R22, R23, 0x4, R10.reuse ;  /* 0x0000000417167825 */ /* 0x100fe400078e000a */
[----:B------:R-:W3:Y:S02]  /*58d0*/  LDG.E R31, desc[UR6][R8.64+0x3e8] ;  /* 0x0003e806081f7981 */ /* 0x000ee4000c1e1900 */
[--C-:B------:R-:W-:Y:S02]  /*58e0*/  IMAD.WIDE.U32 R6, R57, 0x4, R10.reuse ;  /* 0x0000000439067825 */ /* 0x100fe400078e000a */
[----:B------:R-:W5:Y:S02]  /*58f0*/  LDG.E.CONSTANT R20, desc[UR6][R20.64+0x1388] ;  /* 0x0013880614147981 */ /* 0x000f64000c1e9900 */
[----:B------:R-:W-:-:S02]  /*5900*/  IMAD.WIDE.U32 R10, R55, 0x4, R10 ;  /* 0x00000004370a7825 */ /* 0x000fc400078e000a */
[----:B------:R-:W5:Y:S02]  /*5910*/  LDG.E.CONSTANT R22, desc[UR6][R22.64+0x1388] ;  /* 0x0013880616167981 */ /* 0x000f64000c1e9900 */
[C---:B------:R-:W-:Y:S01]  /*5920*/  FFMA R52, R35.reuse, R52, R64 ;  /* 0x0000003423347223 */ /* 0x040fe20000000040 */
[C---:B------:R-:W-:Y:S01]  /*5930*/  FFMA R54, R35.reuse, R54, R45 ;  /* 0x0000003623367223 */ /* 0x040fe2000000002d */
[C---:B------:R-:W-:Y:S01]  /*5940*/  FFMA R38, R35.reuse, R38, R53 ;  /* 0x0000002623267223 */ /* 0x040fe20000000035 */
[----:B------:R-:W5:Y:S01]  /*5950*/  LDG.E.CONSTANT R6, desc[UR6][R6.64+0x1388] ;  /* 0x0013880606067981 */ /* 0x000f62000c1e9900 */
[----:B------:R-:W-:-:S03]  /*5960*/  FFMA R68, R35, R32, R0 ;  /* 0x0000002023447223 */ /* 0x000fc60000000000 */
[----:B------:R-:W5:Y:S04]  /*5970*/  LDG.E R33, desc[UR6][R8.64] ;  /* 0x0000000608217981 */ /* 0x000f68000c1e1900 */
        /* <DEDUP_REMOVED lines=16> */
[----:B------:R0:W5:Y:S04]  /*5a80*/  LDG.E.CONSTANT R10, desc[UR6][R10.64+0x1388] ;  /* 0x001388060a0a7981 */ /* 0x000168000c1e9900 */
[----:B------:R-:W5:Y:S04]  /*5a90*/  LDG.E R55, desc[UR6][R8.64+0x384] ;  /* 0x0003840608377981 */ /* 0x000f68000c1e1900 */
[----:B------:R-:W5:Y:S04]  /*5aa0*/  LDG.E R0, desc[UR6][R8.64+0x578] ;  /* 0x0005780608007981 */ /* 0x000f68000c1e1900 */
[----:B------:R-:W5:Y:S04]  /*5ab0*/  LDG.E R35, desc[UR6][R8.64+0x76c] ;  /* 0x00076c0608237981 */ /* 0x000f68000c1e1900 */
[----:B------:R-:W5:Y:S04]  /*5ac0*/  LDG.E R32, desc[UR6][R8.64+0x190] ;  /* 0x0001900608207981 */ /* 0x000f68000c1e1900 */
[----:B------:R-:W5:Y:S04]  /*5ad0*/  LDG.E R7, desc[UR6][R8.64+0x960] ;  /* 0x0009600608077981 */ /* 0x000f68000c1e1900 */
[----:B------:R-:W1:Y:S04]  /*5ae0*/  LDS R57, [R3+0x3c] ;  /* 0x00003c0003397984 */ /* 0x000e680000000800 */
[----:B------:R-:W0:Y:S04]  /*5af0*/  LDS R63, [R5+0x13c] ;  /* 0x00013c00053f7984 */ /* 0x000e280000000800 */
[----:B------:R-:W-:Y:S04]  /*5b00*/  LDS R3, [R3+0x50] ;  /* 0x0000500003037984 */ /* 0x000fe80000000800 */
[----:B------:R-:W-:Y:S04]  /*5b10*/  LDS R67, [R5+0x19c] ;  /* 0x00019c0005437984 */ /* 0x000fe80000000800 */
[----:B------:R-:W-:Y:S01]  /*5b20*/  LDS R65, [R4+0x58] ;  /* 0x0000580004417984 */ /* 0x000fe20000000800 */
[C---:B-1----:R-:W-:Y:S01]  /*5b30*/  FFMA R46, R57.reuse, R59, R46 ;  /* 0x0000003b392e7223 */ /* 0x042fe2000000002e */
[----:B------:R-:W-:-:S02]  /*5b40*/  FFMA R52, R57, R61, R52 ;  /* 0x0000003d39347223 */ /* 0x000fc40000000034 */
[----:B------:R-:W1:Y:S04]  /*5b50*/  LDS R59, [R5+0x134] ;  /* 0x00013400053b7984 */ /* 0x000e680000000800 */
[----:B------:R-:W1:Y:S01]  /*5b60*/  LDS R61, [R5+0x138] ;  /* 0x00013800053d7984 */ /* 0x000e620000000800 */
[----:B0-----:R-:W-:-:S03]  /*5b70*/  FFMA R68, R57, R63, R68 ;  /* 0x0000003f39447223 */ /* 0x001fc60000000044 */
[----:B------:R-:W-:Y:S01]  /*5b80*/  LDS R63, [R5+0x1a0] ;  /* 0x0001a000053f7984 */ /* 0x000fe20000000800 */
[----:B-1----:R-:W-:-:S03]  /*5b90*/  FFMA R54, R57, R59, R54 ;  /* 0x0000003b39367223 */ /* 0x002fc60000000036 */
[----:B------:R-:W-:Y:S01]  /*5ba0*/  LDS R59, [R4+0x40] ;  /* 0x00004000043b7984 */ /* 0x000fe20000000800 */
[----:B------:R-:W-:-:S03]  /*5bb0*/  FFMA R11, R57, R61, R38 ;  /* 0x0000003d390b7223 */ /* 0x000fc60000000026 */
[----:B------:R-:W0:Y:S04]  /*5bc0*/  LDS R57, [R2+0x3c] ;  /* 0x00003c0002397984 */ /* 0x000e280000000800 */
[----:B------:R-:W1:Y:S04]  /*5bd0*/  LDS R38, [R4+0x3c] ;  /* 0x00003c0004267984 */ /* 0x000e680000000800 */
[----:B------:R-:W-:Y:S01]  /*5be0*/  LDS R61, [R4+0x4c] ;  /* 0x00004c00043d7984 */ /* 0x000fe20000000800 */
[----:B0-----:R-:W-:-:S03]  /*5bf0*/  FFMA R52, R57, R59, R52 ;  /* 0x0000003b39347223 */ /* 0x001fc60000000034 */
[----:B------:R-:W0:Y:S01]  /*5c00*/  LDS R59, [R4+0x48] ;  /* 0x00004800043b7984 */ /* 0x000e220000000800 */
[----:B-1----:R-:W-:-:S03]  /*5c10*/  FFMA R46, R57, R38, R46 ;  /* 0x00000026392e7223 */ /* 0x002fc6000000002e */
[----:B------:R-:W1:Y:S01]  /*5c20*/  LDS R38, [R4+0x44] ;  /* 0x0000440004267984 */ /* 0x000e620000000800 */
[----:B0-----:R-:W-:-:S03]  /*5c30*/  FFMA R11, R57, R59, R11 ;  /* 0x0000003b390b7223 */ /* 0x001fc6000000000b */
[----:B------:R-:W0:Y:S01]  /*5c40*/  LDS R59, [R5+0x194] ;  /* 0x00019400053b7984 */ /* 0x000e220000000800 */
[C---:B-1----:R-:W-:Y:S01]  /*5c50*/  FFMA R54, R57.reuse, R38, R54 ;  /* 0x0000002639367223 */ /* 0x042fe20000000036 */
[----:B------:R-:W-:Y:S02]  /*5c60*/  FFMA R38, R57, R61, R68 ;  /* 0x0000003d39267223 */ /* 0x000fe40000000044 */
[----:B------:R-:W1:Y:S04]  /*5c70*/  LDS R57, [R5+0x190] ;  /* 0x0001900005397984 */ /* 0x000e680000000800 */
[----:B------:R-:W4:Y:S01]  /*5c80*/  LDS R61, [R5+0x198] ;  /* 0x00019800053d7984 */ /* 0x000f220000000800 */
[----:B------:R-:W-:-:S03]  /*5c90*/  FFMA R38, R3, R63, R38 ;  /* 0x0000003f03267223 */ /* 0x000fc60000000026 */
[----:B------:R-:W-:Y:S04]  /*5ca0*/  LDS R63, [R4+0x54] ;  /* 0x00005400043f7984 */ /* 0x000fe80000000800 */
[----:B------:R-:W-:Y:S01]  /*5cb0*/  LDS R68, [R4+0x5c] ;  /* 0x00005c0004447984 */ /* 0x000fe20000000800 */
[----:B0-----:R-:W-:-:S03]  /*5cc0*/  FFMA R52, R3, R59, R52 ;  /* 0x0000003b03347223 */ /* 0x001fc60000000034 */
[----:B------:R-:W-:Y:S01]  /*5cd0*/  LDS R59, [R4+0x60] ;  /* 0x00006000043b7984 */ /* 0x000fe20000000800 */
[----:B-1----:R-:W-:-:S03]  /*5ce0*/  FFMA R46, R3, R57, R46 ;  /* 0x00000039032e7223 */ /* 0x002fc6000000002e */
[----:B------:R-:W0:Y:S01]  /*5cf0*/  LDS R57, [R2+0x50] ;  /* 0x0000500002397984 */ /* 0x000e220000000800 */
[----:B----4-:R-:W-:-:S03]  /*5d00*/  FFMA R54, R3, R61, R54 ;  /* 0x0000003d03367223 */ /* 0x010fc60000000036 */
[----:B------:R-:W1:Y:S01]  /*5d10*/  LDS R61, [R4+0x50] ;  /* 0x00005000043d7984 */ /* 0x000e620000000800 */
[----:B------:R-:W-:Y:S01]  /*5d20*/  FFMA R67, R3, R67, R11 ;  /* 0x0000004303437223 */ /* 0x000fe2000000000b */
[-C--:B------:R-:W-:Y:S01]  /*5d30*/  FFMA R19, R19, R34.reuse, R36 ;  /* 0x0000002213137223 */ /* 0x080fe20000000024 */
[-C--:B---3--:R-:W-:Y:S01]  /*5d40*/  FFMA R31, R18, R34.reuse, R31 ;  /* 0x00000022121f7223 */ /* 0x088fe2000000001f */
[-C--:B--2---:R-:W-:Y:S01]  /*5d50*/  FFMA R17, R17, R34.reuse, R42 ;  /* 0x0000002211117223 */ /* 0x084fe2000000002a */
[-C--:B-----5:R-:W-:Y:S01]  /*5d60*/  FFMA R33, R24, R34.reuse, R33 ;  /* 0x0000002218217223 */ /* 0x0a0fe20000000021 */
        /* <DEDUP_REMOVED lines=11> */
[C---:B0-----:R-:W-:Y:S01]  /*5e20*/  FFMA R52, R57.reuse, R63, R52 ;  /* 0x0000003f39347223 */ /* 0x041fe20000000034 */
[C---:B------:R-:W-:Y:S01]  /*5e30*/  FFMA R11, R57.reuse, R65, R54 ;  /* 0x00000041390b7223 */ /* 0x040fe20000000036 */
[C---:B------:R-:W-:Y:S01]  /*5e40*/  FFMA R38, R57.reuse, R59, R38 ;  /* 0x0000003b39267223 */ /* 0x040fe20000000026 */
[C---:B------:R-:W-:Y:S01]  /*5e50*/  FFMA R68, R57.reuse, R68, R67 ;  /* 0x0000004439447223 */ /* 0x040fe20000000043 */
[----:B-1----:R-:W-:Y:S01]  /*5e60*/  FFMA R3, R57, R61, R46 ;  /* 0x0000003d39037223 */ /* 0x002fe2000000002e */
[-C--:B------:R-:W-:Y:S01]  /*5e70*/  FFMA R29, R29, R6.reuse, R66 ;  /* 0x000000061d1d7223 */ /* 0x080fe20000000042 */
[-C--:B------:R-:W-:Y:S01]  /*5e80*/  FFMA R23, R28, R6.reuse, R23 ;  /* 0x000000061c177223 */ /* 0x080fe20000000017 */
[-C--:B------:R-:W-:Y:S01]  /*5e90*/  FFMA R27, R27, R6.reuse, R64 ;  /* 0x000000061b1b7223 */ /* 0x080fe20000000040 */
[-C--:B------:R-:W-:Y:S01]  /*5ea0*/  FFMA R53, R30, R6.reuse, R53 ;  /* 0x000000061e357223 */ /* 0x080fe20000000035 */
[----:B------:R-:W-:Y:S01]  /*5eb0*/  FFMA R45, R26, R6, R45 ;  /* 0x000000061a2d7223 */ /* 0x000fe2000000002d */
[----:B------:R-:W-:Y:S01]  /*5ec0*/  STG.E desc[UR6][R8.64+0x1f4], R19 ;  /* 0x0001f41308007986 */ /* 0x000fe2000c101906 */
[-C--:B------:R-:W-:Y:S01]  /*5ed0*/  FFMA R55, R52, R10.reuse, R55 ;  /* 0x0000000a34377223 */ /* 0x080fe20000000037 */
[-C--:B------:R-:W-:Y:S01]  /*5ee0*/  FFMA R11, R11, R10.reuse, R0 ;  /* 0x0000000a0b0b7223 */ /* 0x080fe20000000000 */
[-C--:B------:R-:W-:Y:S01]  /*5ef0*/  FFMA R35, R68, R10.reuse, R35 ;  /* 0x0000000a44237223 */ /* 0x080fe20000000023 */
[-C--:B------:R-:W-:Y:S01]  /*5f00*/  FFMA R3, R3, R10.reuse, R32 ;  /* 0x0000000a03037223 */ /* 0x080fe20000000020 */
[----:B------:R-:W-:Y:S01]  /*5f10*/  FFMA R7, R38, R10, R7 ;  /* 0x0000000a26077223 */ /* 0x000fe20000000007 */
[----:B------:R-:W-:Y:S04]  /*5f20*/  STG.E desc[UR6][R8.64+0x3e8], R31 ;  /* 0x0003e81f08007986 */ /* 0x000fe8000c101906 */
        /* <DEDUP_REMOVED lines=22> */
[----:B------:R-:W-:Y:S01]  /*6090*/  STG.E desc[UR6][R8.64+0x960], R7 ;  /* 0x0009600708007986 */ /* 0x000fe2000c101906 */
[----:B------:R-:W-:Y:S05]  /*60a0*/  EXIT ;  /* 0x000000000000794d */ /* 0x000fea0003800000 */
        .weak           $__internal_0_$__cuda_sm20_rcp_rn_f32_slowpath
        .type           $__internal_0_$__cuda_sm20_rcp_rn_f32_slowpath,@function
        .size           $__internal_0_$__cuda_sm20_rcp_rn_f32_slowpath,($__internal_1_$__cuda_sm3x_div_rn_noftz_f32_slowpath - $__internal_0_$__cuda_sm20_rcp_rn_f32_slowpath)
$__internal_0_$__cuda_sm20_rcp_rn_f32_slowpath:
[----:B------:R-:W-:Y:S01]  /*60b0*/  SHF.L.U32 R20, R61, 0x1, RZ ;  /* 0x000000013d147819 */ /* 0x000fe200000006ff */
[----:B------:R-:W-:Y:S03]  /*60c0*/  BSSY.RECONVERGENT B1, `(.L_x_25) ;  /* 0x0000030000017945 */ /* 0x000fe60003800200 */
[----:B------:R-:W-:-:S04]  /*60d0*/  SHF.R.U32.HI R20, RZ, 0x18, R20 ;  /* 0x00000018ff147819 */ /* 0x000fc80000011614 */
[----:B------:R-:W-:-:S13]  /*60e0*/  ISETP.NE.U32.AND P0, PT, R20, RZ, PT ;  /* 0x000000ff1400720c */ /* 0x000fda0003f05070 */
[----:B------:R-:W-:Y:S05]  /*60f0*/  @P0 BRA `(.L_x_26) ;  /* 0x0000000000280947 */ /* 0x000fea0003800000 */
[----:B------:R-:W-:-:S04]  /*6100*/  SHF.L.U32 R0, R61, 0x1, RZ ;  /* 0x000000013d007819 */ /* 0x000fc800000006ff */
[----:B------:R-:W-:-:S13]  /*6110*/  ISETP.NE.AND P0, PT, R0, RZ, PT ;  /* 0x000000ff0000720c */ /* 0x000fda0003f05270 */
[----:B------:R-:W-:Y:S01]  /*6120*/  @P0 FFMA R20, R61, 1.84467440737095516160e+19, RZ ;  /* 0x5f8000003d140823 */ /* 0x000fe200000000ff */
[----:B------:R-:W-:Y:S08]  /*6130*/  @!P0 MUFU.RCP R21, R61 ;  /* 0x0000003d00158308 */ /* 0x000ff00000001000 */
[----:B------:R-:W0:Y:S02]  /*6140*/  @P0 MUFU.RCP R0, R20 ;  /* 0x0000001400000308 */ /* 0x000e240000001000 */
[----:B0-----:R-:W-:-:S04]  /*6150*/  @P0 FFMA R20, R20, R0, -1 ;  /* 0xbf80000014140423 */ /* 0x001fc80000000000 */
[----:B------:R-:W-:-:S04]  /*6160*/  @P0 FADD.FTZ R20, -R20, -RZ ;  /* 0x800000ff14140221 */ /* 0x000fc80000010100 */
[----:B------:R-:W-:-:S04]  /*6170*/  @P0 FFMA R20, R0, R20, R0 ;  /* 0x0000001400140223 */ /* 0x000fc80000000000 */
[----:B------:R-:W-:Y:S01]  /*6180*/  @P0 FFMA R21, R20, 1.84467440737095516160e+19, RZ ;  /* 0x5f80000014150823 */ /* 0x000fe200000000ff */
[----:B------:R-:W-:Y:S06]  /*6190*/  BRA `(.L_x_27) ;  /* 0x0000000000887947 */ /* 0x000fec0003800000 */
.L_x_26:
[----:B------:R-:W-:-:S04]  /*61a0*/  IADD3 R0, PT, PT, R20, -0xfd, RZ ;  /* 0xffffff0314007810 */ /* 0x000fc80007ffe0ff */
[----:B------:R-:W-:-:S13]  /*61b0*/  ISETP.GT.U32.AND P0, PT, R0, 0x1, PT ;  /* 0x000000010000780c */ /* 0x000fda0003f04070 */
[----:B------:R-:W-:Y:S05]  /*61c0*/  @P0 BRA `(.L_x_28) ;  /* 0x0000000000780947 */ /* 0x000fea0003800000 */
[----:B------:R-:W-:Y:S01]  /*61d0*/  LOP3.LUT R23, R61, 0x7fffff, RZ, 0xc0, !PT ;  /* 0x007fffff3d177812 */ /* 0x000fe200078ec0ff */
[----:B------:R-:W-:Y:S01]  /*61e0*/  HFMA2 R21, -RZ, RZ, 0, 1.78813934326171875e-07 ;  /* 0x00000003ff157431 */ /* 0x000fe200000001ff */
[----:B------:R-:W-:Y:S02]  /*61f0*/  IADD3 R20, PT, PT, R20, -0xfc, RZ ;  /* 0xffffff0414147810 */ /* 0x000fe40007ffe0ff */
[----:B------:R-:W-:-:S04]  /*6200*/  LOP3.LUT R23, R23, 0x3f800000, RZ, 0xfc, !PT ;  /* 0x3f80000017177812 */ /* 0x000fc800078efcff */
[----:B------:R-:W0:Y:S01]  /*6210*/  MUFU.RCP R59, R23 ;  /* 0x00000017003b7308 */ /* 0x000e220000001000 */
[----:B------:R-:W-:Y:S01]  /*6220*/  SHF.L.U32 R21, R21, R0, RZ ;  /* 0x0000000015157219 */ /* 0x000fe200000006ff */
[----:B0-----:R-:W-:-:S04]  /*6230*/  FFMA R23, R23, R59, -1 ;  /* 0xbf80000017177423 */ /* 0x001fc8000000003b */
[----:B------:R-:W-:-:S04]  /*6240*/  FADD.FTZ R23, -R23, -RZ ;  /* 0x800000ff17177221 */ /* 0x000fc80000010100 */
[CCC-:B------:R-:W-:Y:S01]  /*6250*/  FFMA.RM R60, R59.reuse, R23.reuse, R59.reuse ;  /* 0x000000173b3c7223 */ /* 0x1c0fe2000000403b */
[----:B------:R-:W-:-:S04]  /*6260*/  FFMA.RP R23, R59, R23, R59 ;  /* 0x000000173b177223 */ /* 0x000fc8000000803b */
[C---:B------:R-:W-:Y:S02]  /*6270*/  LOP3.LUT R59, R60.reuse, 0x7fffff, RZ, 0xc0, !PT ;  /* 0x007fffff3c3b7812 */ /* 0x040fe400078ec0ff */
[----:B------:R-:W-:Y:S02]  /*6280*/  FSETP.NEU.FTZ.AND P0, PT, R60, R23, PT ;  /* 0x000000173c00720b */ /* 0x000fe40003f1d000 */
[----:B------:R-:W-:Y:S02]  /*6290*/  LOP3.LUT R59, R59, 0x800000, RZ, 0xfc, !PT ;  /* 0x008000003b3b7812 */ /* 0x000fe400078efcff */
[----:B------:R-:W-:Y:S02]  /*62a0*/  SEL R23, RZ, 0xffffffff, !P0 ;  /* 0xffffffffff177807 */ /* 0x000fe40004000000 */
[----:B------:R-:W-:Y:S02]  /*62b0*/  LOP3.LUT R21, R21, R59, RZ, 0xc0, !PT ;  /* 0x0000003b15157212 */ /* 0x000fe400078ec0ff */
[----:B------:R-:W-:-:S02]  /*62c0*/  IADD3 R23, PT, PT, -R23, RZ, RZ ;  /* 0x000000ff17177210 */ /* 0x000fc40007ffe1ff */
[-C--:B------:R-:W-:Y:S02]  /*62d0*/  SHF.R.U32.HI R21, RZ, R0.reuse, R21 ;  /* 0x00000000ff157219 */ /* 0x080fe40000011615 */
[--C-:B------:R-:W-:Y:S02]  /*62e0*/  LOP3.LUT P1, RZ, R23, R0, R59.reuse, 0xf8, !PT ;  /* 0x0000000017ff7212 */ /* 0x100fe4000782f83b */
[C---:B------:R-:W-:Y:S02]  /*62f0*/  LOP3.LUT P0, RZ, R21.reuse, 0x1, RZ, 0xc0, !PT ;  /* 0x0000000115ff7812 */ /* 0x040fe4000780c0ff */
[----:B------:R-:W-:Y:S02]  /*6300*/  LOP3.LUT P2, RZ, R21, 0x2, RZ, 0xc0, !PT ;  /* 0x0000000215ff7812 */ /* 0x000fe4000784c0ff */
[----:B------:R-:W-:Y:S02]  /*6310*/  SHF.R.U32.HI R20, RZ, R20, R59 ;  /* 0x00000014ff147219 */ /* 0x000fe4000001163b */
[----:B------:R-:W-:-:S02]  /*6320*/  PLOP3.LUT P0, PT, P0, P1, P2, 0xe0, 0x0 ;  /* 0x000000000000781c */ /* 0x000fc40000703c20 */
[----:B------:R-:W-:Y:S02]  /*6330*/  LOP3.LUT P1, RZ, R61, 0x7fffff, RZ, 0xc0, !PT ;  /* 0x007fffff3dff7812 */ /* 0x000fe4000782c0ff */
[----:B------:R-:W-:-:S04]  /*6340*/  SEL R0, RZ, 0x1, !P0 ;  /* 0x00000001ff007807 */ /* 0x000fc80004000000 */
[----:B------:R-:W-:-:S04]  /*6350*/  IADD3 R0, PT, PT, -R0, RZ, RZ ;  /* 0x000000ff00007210 */ /* 0x000fc80007ffe1ff */
[----:B------:R-:W-:-:S13]  /*6360*/  ISETP.GE.AND P0, PT, R0, RZ, PT ;  /* 0x000000ff0000720c */ /* 0x000fda0003f06270 */
[----:B------:R-:W-:-:S04]  /*6370*/  @!P0 IADD3 R20, PT, PT, R20, 0x1, RZ ;  /* 0x0000000114148810 */ /* 0x000fc80007ffe0ff */
[----:B------:R-:W-:-:S04]  /*6380*/  @!P1 SHF.L.U32 R20, R20, 0x1, RZ ;  /* 0x0000000114149819 */ /* 0x000fc800000006ff */
[----:B------:R-:W-:Y:S01]  /*6390*/  LOP3.LUT R21, R20, 0x80000000, R61, 0xf8, !PT ;  /* 0x8000000014157812 */ /* 0x000fe200078ef83d */
[----:B------:R-:W-:Y:S06]  /*63a0*/  BRA `(.L_x_27) ;  /* 0x0000000000047947 */ /* 0x000fec0003800000 */
.L_x_28:
[----:B------:R0:W1:Y:S02]  /*63b0*/  MUFU.RCP R21, R61 ;  /* 0x0000003d00157308 */ /* 0x0000640000001000 */
.L_x_27:
[----:B------:R-:W-:Y:S05]  /*63c0*/  BSYNC.RECONVERGENT B1 ;  /* 0x0000000000017941 */ /* 0x000fea0003800200 */
.L_x_25:
[----:B------:R-:W-:-:S04]  /*63d0*/  MOV R23, 0x0 ;  /* 0x0000000000177802 */ /* 0x000fc80000000f00 */
[----:B01----:R-:W-:Y:S05]  /*63e0*/  RET.REL.NODEC R22 `(_Z12volumerhs_v3ILi5ELi125ELi0ELi0ELi5EEvPfPKfS2_fS2_i) ;  /* 0xffffff9c16047950 */ /* 0x003fea0003c3ffff */
        .weak           $__internal_1_$__cuda_sm3x_div_rn_noftz_f32_slowpath
        .type           $__internal_1_$__cuda_sm3x_div_rn_noftz_f32_slowpath,@function
        .size           $__internal_1_$__cuda_sm3x_div_rn_noftz_f32_slowpath,(.L_x_63 - $__internal_1_$__cuda_sm3x_div_rn_noftz_f32_slowpath)
$__internal_1_$__cuda_sm3x_div_rn_noftz_f32_slowpath:
[----:B------:R-:W-:Y:S01]  /*63f0*/  SHF.R.U32.HI R21, RZ, 0x17, R61 ;  /* 0x00000017ff157819 */ /* 0x000fe2000001163d */
[----:B------:R-:W-:Y:S01]  /*6400*/  BSSY.RECONVERGENT B1, `(.L_x_29) ;  /* 0x0000063000017945 */ /* 0x000fe20003800200 */
[----:B------:R-:W-:Y:S02]  /*6410*/  SHF.R.U32.HI R60, RZ, 0x17, R0 ;  /* 0x00000017ff3c7819 */ /* 0x000fe40000011600 */
[----:B------:R-:W-:Y:S02]  /*6420*/  LOP3.LUT R21, R21, 0xff, RZ, 0xc0, !PT ;  /* 0x000000ff15157812 */ /* 0x000fe400078ec0ff */
[----:B------:R-:W-:Y:S02]  /*6430*/  LOP3.LUT R60, R60, 0xff, RZ, 0xc0, !PT ;  /* 0x000000ff3c3c7812 */ /* 0x000fe400078ec0ff */
[----:B------:R-:W-:Y:S02]  /*6440*/  IADD3 R23, PT, PT, R21, -0x1, RZ ;  /* 0xffffffff15177810 */ /* 0x000fe40007ffe0ff */
[----:B------:R-:W-:-:S02]  /*6450*/  IADD3 R59, PT, PT, R60, -0x1, RZ ;  /* 0xffffffff3c3b7810 */ /* 0x000fc40007ffe0ff */
[----:B------:R-:W-:-:S04]  /*6460*/  ISETP.GT.U32.AND P0, PT, R23, 0xfd, PT ;  /* 0x000000fd1700780c */ /* 0x000fc80003f04070 */
[----:B------:R-:W-:-:S13]  /*6470*/  ISETP.GT.U32.OR P0, PT, R59, 0xfd, P0 ;  /* 0x000000fd3b00780c */ /* 0x000fda0000704470 */
[----:B------:R-:W-:Y:S01]  /*6480*/  @!P0 MOV R22, RZ ;  /* 0x000000ff00168202 */ /* 0x000fe20000000f00 */
[----:B------:R-:W-:Y:S06]  /*6490*/  @!P0 BRA `(.L_x_30) ;  /* 0x00000000005c8947 */ /* 0x000fec0003800000 */
[----:B------:R-:W-:Y:S02]  /*64a0*/  FSETP.GTU.FTZ.AND P0, PT, |R0|, +INF , PT ;  /* 0x7f8000000000780b */ /* 0x000fe40003f1c200 */
[----:B------:R-:W-:-:S04]  /*64b0*/  FSETP.GTU.FTZ.AND P1, PT, |R61|, +INF , PT ;  /* 0x7f8000003d00780b */ /* 0x000fc80003f3c200 */
[----:B------:R-:W-:-:S13]  /*64c0*/  PLOP3.LUT P0, PT, P0, P1, PT, 0xf8, 0x8f ;  /* 0x00000000008f781c */ /* 0x000fda0000703f70 */
[----:B------:R-:W-:Y:S05]  /*64d0*/  @P0 BRA `(.L_x_31) ;  /* 0x0000000400500947 */ /* 0x000fea0003800000 */
[----:B------:R-:W-:-:S13]  /*64e0*/  LOP3.LUT P0, RZ, R61, 0x7fffffff, R0, 0xc8, !PT ;  /* 0x7fffffff3dff7812 */ /* 0x000fda000780c800 */
[----:B------:R-:W-:Y:S05]  /*64f0*/  @!P0 BRA `(.L_x_32) ;  /* 0x0000000400408947 */ /* 0x000fea0003800000 */
[C---:B------:R-:W-:Y:S02]  /*6500*/  FSETP.NEU.FTZ.AND P2, PT, |R0|.reuse, +INF , PT ;  /* 0x7f8000000000780b */ /* 0x040fe40003f5d200 */
[----:B------:R-:W-:Y:S02]  /*6510*/  FSETP.NEU.FTZ.AND P1, PT, |R61|, +INF , PT ;  /* 0x7f8000003d00780b */ /* 0x000fe40003f3d200 */
[----:B------:R-:W-:-:S11]  /*6520*/  FSETP.NEU.FTZ.AND P0, PT, |R0|, +INF , PT ;  /* 0x7f8000000000780b */ /* 0x000fd60003f1d200 */
[----:B------:R-:W-:Y:S05]  /*6530*/  @!P1 BRA !P2, `(.L_x_32) ;  /* 0x0000000400309947 */ /* 0x000fea0005000000 */
[----:B------:R-:W-:-:S04]  /*6540*/  LOP3.LUT P2, RZ, R0, 0x7fffffff, RZ, 0xc0, !PT ;  /* 0x7fffffff00ff7812 */ /* 0x000fc8000784c0ff */
[----:B------:R-:W-:-:S13]  /*6550*/  PLOP3.LUT P1, PT, P1, P2, PT, 0x2f, 0xf2 ;  /* 0x0000000000f2781c */ /* 0x000fda0000f24577 */
[----:B------:R-:W-:Y:S05]  /*6560*/  @P1 BRA `(.L_x_33) ;  /* 0x00000004001c1947 */ /* 0x000fea0003800000 */
[----:B------:R-:W-:-:S04]  /*6570*/  LOP3.LUT P1, RZ, R61, 0x7fffffff, RZ, 0xc0, !PT ;  /* 0x7fffffff3dff7812 */ /* 0x000fc8000782c0ff */
[----:B------:R-:W-:-:S13]  /*6580*/  PLOP3.LUT P0, PT, P0, P1, PT, 0x2f, 0xf2 ;  /* 0x0000000000f2781c */ /* 0x000fda0000702577 */
[----:B------:R-:W-:Y:S05]  /*6590*/  @P0 BRA `(.L_x_34) ;  /* 0x0000000400040947 */ /* 0x000fea0003800000 */
[----:B------:R-:W-:Y:S02]  /*65a0*/  ISETP.GE.AND P0, PT, R59, RZ, PT ;  /* 0x000000ff3b00720c */ /* 0x000fe40003f06270 */
[----:B------:R-:W-:-:S11]  /*65b0*/  ISETP.GE.AND P1, PT, R23, RZ, PT ;  /* 0x000000ff1700720c */ /* 0x000fd60003f26270 */
[----:B------:R-:W-:Y:S01]  /*65c0*/  @P0 MOV R22, RZ ;  /* 0x000000ff00160202 */ /* 0x000fe20000000f00 */
[----:B------:R-:W-:Y:S01]  /*65d0*/  @!P0 FFMA R0, R0, 1.84467440737095516160e+19, RZ ;  /* 0x5f80000000008823 */ /* 0x000fe200000000ff */
[----:B------:R-:W-:Y:S01]  /*65e0*/  @!P0 MOV R22, 0xffffffc0 ;  /* 0xffffffc000168802 */ /* 0x000fe20000000f00 */
[----:B------:R-:W-:-:S03]  /*65f0*/  @!P1 FFMA R61, R61, 1.84467440737095516160e+19, RZ ;  /* 0x5f8000003d3d9823 */ /* 0x000fc600000000ff */
[----:B------:R-:W-:-:S07]  /*6600*/  @!P1 IADD3 R22, PT, PT, R22, 0x40, RZ ;  /* 0x0000004016169810 */ /* 0x000fce0007ffe0ff */
.L_x_30:
[----:B------:R-:W-:Y:S01]  /*6610*/  LEA R59, R21, 0xc0800000, 0x17 ;  /* 0xc0800000153b7811 */ /* 0x000fe200078eb8ff */
[----:B------:R-:W-:Y:S01]  /*6620*/  BSSY.RECONVERGENT B2, `(.L_x_35) ;  /* 0x0000036000027945 */ /* 0x000fe20003800200 */
[----:B------:R-:W-:Y:S02]  /*6630*/  IADD3 R60, PT, PT, R60, -0x7f, RZ ;  /* 0xffffff813c3c7810 */ /* 0x000fe40007ffe0ff */
[----:B------:R-:W-:-:S03]  /*6640*/  IADD3 R59, PT, PT, -R59, R61, RZ ;  /* 0x0000003d3b3b7210 */ /* 0x000fc60007ffe1ff */
[C---:B------:R-:W-:Y:S01]  /*6650*/  IMAD R0, R60.reuse, -0x800000, R0 ;  /* 0xff8000003c007824 */ /* 0x040fe200078e0200 */
[----:B------:R0:W1:Y:S01]  /*6660*/  MUFU.RCP R23, R59 ;  /* 0x0000003b00177308 */ /* 0x0000620000001000 */
[----:B------:R-:W-:-:S04]  /*6670*/  IADD3 R60, PT, PT, R60, 0x7f, -R21 ;  /* 0x0000007f3c3c7810 */ /* 0x000fc80007ffe815 */
[----:B------:R-:W-:Y:S01]  /*6680*/  IADD3 R22, PT, PT, R60, R22, RZ ;  /* 0x000000163c167210 */ /* 0x000fe20007ffe0ff */
[----:B0-----:R-:W-:-:S04]  /*6690*/  FADD.FTZ R59, -R59, -RZ ;  /* 0x800000ff3b3b7221 */ /* 0x001fc80000010100 */
[----:B-1----:R-:W-:-:S04]  /*66a0*/  FFMA R61, R23, R59, 1 ;  /* 0x3f800000173d7423 */ /* 0x002fc8000000003b */
[----:B------:R-:W-:-:S04]  /*66b0*/  FFMA R23, R23, R61, R23 ;  /* 0x0000003d17177223 */ /* 0x000fc80000000017 */
[----:B------:R-:W-:-:S04]  /*66c0*/  FFMA R61, R0, R23, RZ ;  /* 0x00000017003d7223 */ /* 0x000fc800000000ff */
[----:B------:R-:W-:-:S04]  /*66d0*/  FFMA R62, R59, R61, R0 ;  /* 0x0000003d3b3e7223 */ /* 0x000fc80000000000 */
[----:B------:R-:W-:-:S04]  /*66e0*/  FFMA R62, R23, R62, R61 ;  /* 0x0000003e173e7223 */ /* 0x000fc8000000003d */
[----:B------:R-:W-:-:S04]  /*66f0*/  FFMA R0, R59, R62, R0 ;  /* 0x0000003e3b007223 */ /* 0x000fc80000000000 */
[----:B------:R-:W-:-:S05]  /*6700*/  FFMA R59, R23, R0, R62 ;  /* 0x00000000173b7223 */ /* 0x000fca000000003e */
[----:B------:R-:W-:-:S04]  /*6710*/  SHF.R.U32.HI R21, RZ, 0x17, R59 ;  /* 0x00000017ff157819 */ /* 0x000fc8000001163b */
[----:B------:R-:W-:-:S04]  /*6720*/  LOP3.LUT R21, R21, 0xff, RZ, 0xc0, !PT ;  /* 0x000000ff15157812 */ /* 0x000fc800078ec0ff */
[----:B------:R-:W-:-:S04]  /*6730*/  IADD3 R21, PT, PT, R21, R22, RZ ;  /* 0x0000001615157210 */ /* 0x000fc80007ffe0ff */
[----:B------:R-:W-:-:S04]  /*6740*/  IADD3 R60, PT, PT, R21, -0x1, RZ ;  /* 0xffffffff153c7810 */ /* 0x000fc80007ffe0ff */
[----:B------:R-:W-:-:S13]  /*6750*/  ISETP.GE.U32.AND P0, PT, R60, 0xfe, PT ;  /* 0x000000fe3c00780c */ /* 0x000fda0003f06070 */
[----:B------:R-:W-:Y:S05]  /*6760*/  @!P0 BRA `(.L_x_36) ;  /* 0x0000000000808947 */ /* 0x000fea0003800000 */
[----:B------:R-:W-:-:S13]  /*6770*/  ISETP.GT.AND P0, PT, R21, 0xfe, PT ;  /* 0x000000fe1500780c */ /* 0x000fda0003f04270 */
[----:B------:R-:W-:Y:S05]  /*6780*/  @P0 BRA `(.L_x_37) ;  /* 0x00000000006c0947 */ /* 0x000fea0003800000 */
[----:B------:R-:W-:-:S13]  /*6790*/  ISETP.GE.AND P0, PT, R21, 0x1, PT ;  /* 0x000000011500780c */ /* 0x000fda0003f06270 */
[----:B------:R-:W-:Y:S05]  /*67a0*/  @P0 BRA `(.L_x_38) ;  /* 0x0000000000740947 */ /* 0x000fea0003800000 */
[----:B------:R-:W-:Y:S02]  /*67b0*/  ISETP.GE.AND P0, PT, R21, -0x18, PT ;  /* 0xffffffe81500780c */ /* 0x000fe40003f06270 */
[----:B------:R-:W-:-:S11]  /*67c0*/  LOP3.LUT R59, R59, 0x80000000, RZ, 0xc0, !PT ;  /* 0x800000003b3b7812 */ /* 0x000fd600078ec0ff */
[----:B------:R-:W-:Y:S05]  /*67d0*/  @!P0 BRA `(.L_x_38) ;  /* 0x0000000000688947 */ /* 0x000fea0003800000 */
[CCC-:B------:R-:W-:Y:S01]  /*67e0*/  FFMA.RZ R22, R23.reuse, R0.reuse, R62.reuse ;  /* 0x0000000017167223 */ /* 0x1c0fe2000000c03e */
[CCC-:B------:R-:W-:Y:S01]  /*67f0*/  FFMA.RP R60, R23.reuse, R0.reuse, R62.reuse ;  /* 0x00000000173c7223 */ /* 0x1c0fe2000000803e */
[----:B------:R-:W-:Y:S01]  /*6800*/  FFMA.RM R23, R23, R0, R62 ;  /* 0x0000000017177223 */ /* 0x000fe2000000403e */
[C---:B------:R-:W-:Y:S02]  /*6810*/  IADD3 R0, PT, PT, R21.reuse, 0x20, RZ ;  /* 0x0000002015007810 */ /* 0x040fe40007ffe0ff */
[----:B------:R-:W-:Y:S02]  /*6820*/  LOP3.LUT R22, R22, 0x7fffff, RZ, 0xc0, !PT ;  /* 0x007fffff16167812 */ /* 0x000fe400078ec0ff */
[C---:B------:R-:W-:Y:S02]  /*6830*/  ISETP.NE.AND P2, PT, R21.reuse, RZ, PT ;  /* 0x000000ff1500720c */ /* 0x040fe40003f45270 */
[----:B------:R-:W-:Y:S02]  /*6840*/  LOP3.LUT R22, R22, 0x800000, RZ, 0xfc, !PT ;  /* 0x0080000016167812 */ /* 0x000fe400078efcff */
[----:B------:R-:W-:-:S02]  /*6850*/  ISETP.NE.AND P1, PT, R21, RZ, PT ;  /* 0x000000ff1500720c */ /* 0x000fc40003f25270 */
[----:B------:R-:W-:Y:S02]  /*6860*/  IADD3 R21, PT, PT, -R21, RZ, RZ ;  /* 0x000000ff15157210 */ /* 0x000fe40007ffe1ff */
[----:B------:R-:W-:Y:S02]  /*6870*/  SHF.L.U32 R0, R22, R0, RZ ;  /* 0x0000000016007219 */ /* 0x000fe400000006ff */
[----:B------:R-:W-:Y:S02]  /*6880*/  FSETP.NEU.FTZ.AND P0, PT, R60, R23, PT ;  /* 0x000000173c00720b */ /* 0x000fe40003f1d000 */
[----:B------:R-:W-:Y:S02]  /*6890*/  SEL R21, R21, RZ, P2 ;  /* 0x000000ff15157207 */ /* 0x000fe40001000000 */
[----:B------:R-:W-:Y:S02]  /*68a0*/  ISETP.NE.AND P1, PT, R0, RZ, P1 ;  /* 0x000000ff0000720c */ /* 0x000fe40000f25270 */
[----:B------:R-:W-:-:S02]  /*68b0*/  SHF.R.U32.HI R22, RZ, R21, R22 ;  /* 0x00000015ff167219 */ /* 0x000fc40000011616 */
[----:B------:R-:W-:Y:S02]  /*68c0*/  PLOP3.LUT P0, PT, P0, P1, PT, 0xf8, 0x8f ;  /* 0x00000000008f781c */ /* 0x000fe40000703f70 */
[----:B------:R-:W-:Y:S02]  /*68d0*/  SHF.R.U32.HI R21, RZ, 0x1, R22 ;  /* 0x00000001ff157819 */ /* 0x000fe40000011616 */
[----:B------:R-:W-:-:S04]  /*68e0*/  SEL R0, RZ, 0x1, !P0 ;  /* 0x00000001ff007807 */ /* 0x000fc80004000000 */
[----:B------:R-:W-:-:S04]  /*68f0*/  LOP3.LUT R0, R0, 0x1, R21, 0xf8, !PT ;  /* 0x0000000100007812 */ /* 0x000fc800078ef815 */
[----:B------:R-:W-:-:S04]  /*6900*/  LOP3.LUT R0, R0, R22, RZ, 0xc0, !PT ;  /* 0x0000001600007212 */ /* 0x000fc800078ec0ff */
[----:B------:R-:W-:-:S04]  /*6910*/  IADD3 R0, PT, PT, R21, R0, RZ ;  /* 0x0000000015007210 */ /* 0x000fc80007ffe0ff */
[----:B------:R-:W-:Y:S01]  /*6920*/  LOP3.LUT R59, R0, R59, RZ, 0xfc, !PT ;  /* 0x0000003b003b7212 */ /* 0x000fe200078efcff */
[----:B------:R-:W-:Y:S06]  /*6930*/  BRA `(.L_x_38) ;  /* 0x0000000000107947 */ /* 0x000fec0003800000 */
.L_x_37:
[----:B------:R-:W-:-:S04]  /*6940*/  LOP3.LUT R59, R59, 0x80000000, RZ, 0xc0, !PT ;  /* 0x800000003b3b7812 */ /* 0x000fc800078ec0ff */
[----:B------:R-:W-:Y:S01]  /*6950*/  LOP3.LUT R59, R59, 0x7f800000, RZ, 0xfc, !PT ;  /* 0x7f8000003b3b7812 */ /* 0x000fe200078efcff */
[----:B------:R-:W-:Y:S06]  /*6960*/  BRA `(.L_x_38) ;  /* 0x0000000000047947 */ /* 0x000fec0003800000 */
.L_x_36:
[----:B------:R-:W-:-:S07]  /*6970*/  LEA R59, R22, R59, 0x17 ;  /* 0x0000003b163b7211 */ /* 0x000fce00078eb8ff */
.L_x_38:
[----:B------:R-:W-:Y:S05]  /*6980*/  BSYNC.RECONVERGENT B2 ;  /* 0x0000000000027941 */ /* 0x000fea0003800200 */
.L_x_35:
[----:B------:R-:W-:Y:S01]  /*6990*/  MOV R0, R59 ;  /* 0x0000003b00007202 */ /* 0x000fe20000000f00 */
[----:B------:R-:W-:Y:S06]  /*69a0*/  BRA `(.L_x_39) ;  /* 0x0000000000207947 */ /* 0x000fec0003800000 */
.L_x_34:
[----:B------:R-:W-:-:S04]  /*69b0*/  LOP3.LUT R0, R61, 0x80000000, R0, 0x48, !PT ;  /* 0x800000003d007812 */ /* 0x000fc800078e4800 */
[----:B------:R-:W-:Y:S01]  /*69c0*/  LOP3.LUT R0, R0, 0x7f800000, RZ, 0xfc, !PT ;  /* 0x7f80000000007812 */ /* 0x000fe200078efcff */
[----:B------:R-:W-:Y:S06]  /*69d0*/  BRA `(.L_x_39) ;  /* 0x0000000000147947 */ /* 0x000fec0003800000 */
.L_x_33:
[----:B------:R-:W-:Y:S01]  /*69e0*/  LOP3.LUT R0, R61, 0x80000000, R0, 0x48, !PT ;  /* 0x800000003d007812 */ /* 0x000fe200078e4800 */
[----:B------:R-:W-:Y:S06]  /*69f0*/  BRA `(.L_x_39) ;  /* 0x00000000000c7947 */ /* 0x000fec0003800000 */
.L_x_32:
[----:B------:R-:W0:Y:S01]  /*6a00*/  MUFU.RSQ R0, -QNAN ;  /* 0xffc0000000007908 */ /* 0x000e220000001400 */
[----:B------:R-:W-:Y:S05]  /*6a10*/  BRA `(.L_x_39) ;  /* 0x0000000000047947 */ /* 0x000fea0003800000 */
.L_x_31:
[----:B------:R-:W-:-:S07]  /*6a20*/  FADD.FTZ R0, R0, R61 ;  /* 0x0000003d00007221 */ /* 0x000fce0000010000 */
.L_x_39:
[----:B------:R-:W-:Y:S05]  /*6a30*/  BSYNC.RECONVERGENT B1 ;  /* 0x0000000000017941 */ /* 0x000fea0003800200 */
.L_x_29:
[----:B------:R-:W-:-:S04]  /*6a40*/  HFMA2 R21, -RZ, RZ, 0, 0 ;  /* 0x00000000ff157431 */ /* 0x000fc800000001ff */
[----:B0-----:R-:W-:Y:S05]  /*6a50*/  RET.REL.NODEC R20 `(_Z12volumerhs_v3ILi5ELi125ELi0ELi0ELi5EEvPfPKfS2_fS2_i) ;  /* 0xffffff9414687950 */ /* 0x001fea0003c3ffff */
.L_x_40:
[----:B------:R-:W-:-:S00]  /*6a60*/  BRA `(.L_x_40) ;  /* 0xfffffffc00fc7947 */ /* 0x000fc0000383ffff */
[----:B------:R-:W-:-:S00]  /*6a70*/  NOP ;  /* 0x0000000000007918 */ /* 0x000fc00000000000 */
        /* <DEDUP_REMOVED lines=8> */
.L_x_63:


//--------------------- .text._Z12volumerhs_v2ILi5ELi125ELi0ELi0ELi5EEvPfPKfS2_fS2_i --------------------------
	.section	.text._Z12volumerhs_v2ILi5ELi125ELi0ELi0ELi5EEvPfPKfS2_fS2_i,"ax",@progbits
	.align	128
        .global         _Z12volumerhs_v2ILi5ELi125ELi0ELi0ELi5EEvPfPKfS2_fS2_i
        .type           _Z12volumerhs_v2ILi5ELi125ELi0ELi0ELi5EEvPfPKfS2_fS2_i,@function
        .size           _Z12volumerhs_v2ILi5ELi125ELi0ELi0ELi5EEvPfPKfS2_fS2_i,(.L_x_65 - _Z12volumerhs_v2ILi5ELi125ELi0ELi0ELi5EEvPfPKfS2_fS2_i)
        .other          _Z12volumerhs_v2ILi5ELi125ELi0ELi0ELi5EEvPfPKfS2_fS2_i,@"STO_CUDA_ENTRY STV_DEFAULT"
_Z12volumerhs_v2ILi5ELi125ELi0ELi0ELi5EEvPfPKfS2_fS2_i:
.text._Z12volumerhs_v2ILi5ELi125ELi0ELi0ELi5EEvPfPKfS2_fS2_i:
[----:B------:R-:W-:Y:S01]  /*0000*/  LDC R1, c[0x0][0x37c] ;  /* 0x0000df00ff017b82 */ /* 0x000fe20000000800 */
[----:B------:R-:W0:Y:S07]  /*0010*/  S2R R6, SR_TID.Z ;  /* 0x0000000000067919 */ /* 0x000e2e0000002300 */
[----:B------:R-:W1:Y:S01]  /*0020*/  LDC.64 R26, c[0x0][0x388] ;  /* 0x0000e200ff1a7b82 */ /* 0x000e620000000a00 */
[----:B------:R-:W2:Y:S01]  /*0030*/  LDCU.64 UR4, c[0x0][0x358] ;  /* 0x00006b00ff0477ac */ /* 0x000ea20008000a00 */
[----:B------:R-:W3:Y:S01]  /*0040*/  S2R R12, SR_TID.Y ;  /* 0x00000000000c7919 */ /* 0x000ee20000002200 */
[----:B------:R-:W3:Y:S05]  /*0050*/  S2R R11, SR_TID.X ;  /* 0x00000000000b7919 */ /* 0x000eea0000002100 */
[----:B------:R-:W4:Y:S01]  /*0060*/  LDC.64 R4, c[0x0][0x390] ;  /* 0x0000e400ff047b82 */ /* 0x000f220000000a00 */
[----:B------:R-:W2:Y:S01]  /*0070*/  S2R R7, SR_CTAID.X ;  /* 0x0000000000077919 */ /* 0x000ea20000002500 */
[----:B0-----:R-:W-:Y:S01]  /*0080*/  ISETP.NE.AND P0, PT, R6, RZ, PT ;  /* 0x000000ff0600720c */ /* 0x001fe20003f05270 */
[----:B---3--:R-:W-:-:S04]  /*0090*/  IMAD R9, R12, 0x5, R11 ;  /* 0x000000050c097824 */ /* 0x008fc800078e020b */
[----:B------:R-:W-:-:S08]  /*00a0*/  IMAD R0, R6, 0x19, R9 ;  /* 0x0000001906007824 */ /* 0x000fd000078e0209 */
[----:B------:R-:W0:Y:S01]  /*00b0*/  @!P0 LDC.64 R2, c[0x0][0x3a0] ;  /* 0x0000e800ff028b82 */ /* 0x000e220000000a00 */
[----:B--2---:R-:W-:-:S04]  /*00c0*/  IMAD R13, R7, 0x6d6, R0 ;  /* 0x000006d6070d7824 */ /* 0x004fc800078e0200 */
[----:B------:R-:W-:-:S04]  /*00d0*/  IMAD R7, R7, -0x465, R13 ;  /* 0xfffffb9b07077824 */ /* 0x000fc800078e020d */
[----:B-1----:R-:W-:-:S05]  /*00e0*/  IMAD.WIDE.U32 R26, R7, 0x4, R26 ;  /* 0x00000004071a7825 */ /* 0x002fca00078e001a */
[----:B------:R-:W2:Y:S04]  /*00f0*/  LDG.E.CONSTANT R24, desc[UR4][R26.64] ;  /* 0x000000041a187981 */ /* 0x000ea8000c1e9900 */
[----:B------:R-:W3:Y:S04]  /*0100*/  LDG.E.CONSTANT R14, desc[UR4][R26.64+0x3e8] ;  /* 0x0003e8041a0e7981 */ /* 0x000ee8000c1e9900 */
[----:B------:R-:W3:Y:S01]  /*0110*/  LDG.E.CONSTANT R23, desc[UR4][R26.64+0x1f4] ;  /* 0x0001f4041a177981 */ /* 0x000ee2000c1e9900 */
[----:B0-----:R-:W-:-:S03]  /*0120*/  @!P0 IMAD.WIDE.U32 R2, R9, 0x4, R2 ;  /* 0x0000000409028825 */ /* 0x001fc600078e0002 */
[----:B------:R-:W3:Y:S04]  /*0130*/  LDG.E.CONSTANT R21, desc[UR4][R26.64+0x5dc] ;  /* 0x0005dc041a157981 */ /* 0x000ee8000c1e9900 */
[----:B------:R2:W3:Y:S01]  /*0140*/  @!P0 LDG.E.CONSTANT R2, desc[UR4][R2.64] ;  /* 0x0000000402028981 */ /* 0x0004e2000c1e9900 */
[----:B----4-:R-:W-:-:S03]  /*0150*/  IMAD.WIDE.U32 R4, R13, 0x4, R4 ;  /* 0x000000040d047825 */ /* 0x010fc600078e0004 */
        /* <DEDUP_REMOVED lines=12> */
[----:B------:R-:W4:Y:S01]  /*0220*/  S2R R29, SR_CgaCtaId ;  /* 0x00000000001d7919 */ /* 0x000f220000008800 */
[----:B------:R-:W-:-:S04]  /*0230*/  MOV R0, 0x400 ;  /* 0x0000040000007802 */ /* 0x000fc80000000f00 */
[----:B----4-:R-:W-:-:S05]  /*0240*/  LEA R29, R29, R0, 0x18 ;  /* 0x000000001d1d7211 */ /* 0x010fca00078ec0ff */
[----:B------:R-:W-:-:S05]  /*0250*/  IMAD R0, R12, 0x14, R29 ;  /* 0x000000140c007824 */ /* 0x000fca00078e021d */
[----:B------:R-:W-:Y:S01]  /*0260*/  @!P0 LEA R29, R11, R0, 0x2 ;  /* 0x000000000b1d8211 */ /* 0x000fe200078e10ff */
[----:B------:R-:W-:Y:S01]  /*0270*/  BSSY.RECONVERGENT B0, `(.L_x_41) ;  /* 0x0000011000007945 */ /* 0x000fe20003800200 */
[----:B--2---:R-:W-:-:S04]  /*0280*/  FADD R3, R24, R24 ;  /* 0x0000001818037221 */ /* 0x004fc80000000000 */
[----:B------:R-:W2:Y:S01]  /*0290*/  MUFU.RCP R22, R3 ;  /* 0x0000000300167308 */ /* 0x000ea20000001000 */
[----:B---3--:R-:W-:-:S04]  /*02a0*/  FMUL R0, R14, R14 ;  /* 0x0000000e0e007220 */ /* 0x008fc80000400000 */
[----:B------:R-:W-:-:S04]  /*02b0*/  FFMA R0, R23, R23, R0 ;  /* 0x0000001717007223 */ /* 0x000fc80000000000 */
[----:B------:R-:W-:Y:S01]  /*02c0*/  FFMA R0, R21, R21, R0 ;  /* 0x0000001515007223 */ /* 0x000fe20000000000 */
[----:B------:R1:W-:Y:S03]  /*02d0*/  @!P0 STS [R29], R2 ;  /* 0x000000021d008388 */ /* 0x0003e60000000800 */
[----:B------:R-:W3:Y:S01]  /*02e0*/  FCHK P0, R0, R3 ;  /* 0x0000000300007302 */ /* 0x000ee20000000000 */
[----:B--2---:R-:W-:-:S04]  /*02f0*/  FFMA R31, -R3, R22, 1 ;  /* 0x3f800000031f7423 */ /* 0x004fc80000000116 */
[----:B------:R-:W-:-:S04]  /*0300*/  FFMA R31, R22, R31, R22 ;  /* 0x0000001f161f7223 */ /* 0x000fc80000000016 */
[----:B------:R-:W-:-:S04]  /*0310*/  FFMA R22, R0, R31, RZ ;  /* 0x0000001f00167223 */ /* 0x000fc800000000ff */
[----:B0-----:R-:W-:-:S04]  /*0320*/  FFMA R26, -R3, R22, R0 ;  /* 0x00000016031a7223 */ /* 0x001fc80000000100 */
[----:B------:R-:W-:Y:S01]  /*0330*/  FFMA R22, R31, R26, R22 ;  /* 0x0000001a1f167223 */ /* 0x000fe20000000016 */
[----:B-1-3--:R-:W-:Y:S06]  /*0340*/  @!P0 BRA `(.L_x_42) ;  /* 0x00000000000c8947 */ /* 0x00afec0003800000 */
[----:B------:R-:W-:-:S07]  /*0350*/  MOV R2, 0x370 ;  /* 0x0000037000027802 */ /* 0x000fce0000000f00 */
[----:B-----5:R-:W-:Y:S05]  /*0360*/  CALL.REL.NOINC `($__internal_3_$__cuda_sm3x_div_rn_noftz_f32_slowpath) ;  /* 0x0000001800187944 */ /* 0x020fea0003c00000 */
[----:B------:R-:W-:-:S07]  /*0370*/  MOV R22, R0 ;  /* 0x0000000000167202 */ /* 0x000fce0000000f00 */
.L_x_42:
[----:B------:R-:W-:Y:S05]  /*0380*/  BSYNC.RECONVERGENT B0 ;  /* 0x0000000000007941 */ /* 0x000fea0003800200 */
.L_x_41:
        /* <DEDUP_REMOVED lines=10> */
[----:B------:R-:W-:-:S07]  /*0430*/  MOV R26, 0x450 ;  /* 0x00000450001a7802 */ /* 0x000fce0000000f00 */
[----:B------:R-:W-:Y:S05]  /*0440*/  CALL.REL.NOINC `($__internal_2_$__cuda_sm20_rcp_rn_f32_slowpath) ;  /* 0x0000001400047944 */ /* 0x000fea0003c00000 */
[----:B------:R-:W-:Y:S01]  /*0450*/  MOV R2, R0 ;  /* 0x0000000000027202 */ /* 0x000fe20000000f00 */
[----:B------:R-:W-:Y:S06]  /*0460*/  BRA `(.L_x_45) ;  /* 0x0000000000107947 */ /* 0x000fec0003800000 */
.L_x_44:
[----:B------:R-:W0:Y:S02]  /*0470*/  MUFU.RCP R3, R24 ;  /* 0x0000001800037308 */ /* 0x000e240000001000 */
[----:B0-----:R-:W-:-:S04]  /*0480*/  FFMA R0, R24, R3, -1 ;  /* 0xbf80000018007423 */ /* 0x001fc80000000003 */
[----:B------:R-:W-:-:S04]  /*0490*/  FADD.FTZ R0, -R0, -RZ ;  /* 0x800000ff00007221 */ /* 0x000fc80000010100 */
[----:B------:R-:W-:-:S07]  /*04a0*/  FFMA R2, R3, R0, R3 ;  /* 0x0000000003027223 */ /* 0x000fce0000000003 */
.L_x_45:
[----:B------:R-:W-:Y:S05]  /*04b0*/  BSYNC.RECONVERGENT B0 ;  /* 0x0000000000007941 */ /* 0x000fea0003800200 */
.L_x_43:
[----:B------:R0:W2:Y:S01]  /*04c0*/  LDG.E.CONSTANT R4, desc[UR4][R4.64+0x1388] ;  /* 0x0013880404047981 */ /* 0x0000a2000c1e9900 */
[-C--:B------:R-:W-:Y:S01]  /*04d0*/  FMUL R31, R9, R14.reuse ;  /* 0x0000000e091f7220 */ /* 0x080fe20000400000 */
[-C--:B------:R-:W-:Y:S01]  /*04e0*/  FMUL R33, R15, R14.reuse ;  /* 0x0000000e0f217220 */ /* 0x080fe20000400000 */
[----:B------:R-:W-:Y:S01]  /*04f0*/  FMUL R26, R13, R14 ;  /* 0x0000000e0d1a7220 */ /* 0x000fe20000400000 */
[----:B------:R-:W1:Y:S01]  /*0500*/  S2R R0, SR_CgaCtaId ;  /* 0x0000000000007919 */ /* 0x000e620000008800 */
[-C--:B------:R-:W-:Y:S01]  /*0510*/  FMUL R29, R23, R2.reuse ;  /* 0x00000002171d7220 */ /* 0x080fe20000400000 */
[-C--:B------:R-:W-:Y:S01]  /*0520*/  FMUL R32, R14, R2.reuse ;  /* 0x000000020e207220 */ /* 0x080fe20000400000 */
[----:B------:R-:W-:Y:S01]  /*0530*/  FMUL R37, R21, R2 ;  /* 0x0000000215257220 */ /* 0x000fe20000400000 */
[----:B------:R-:W-:Y:S01]  /*0540*/  FADD R34, R25, R28 ;  /* 0x0000001c19227221 */ /* 0x000fe20000000000 */
[-C--:B------:R-:W-:Y:S01]  /*0550*/  FFMA R30, R8, R23.reuse, R31 ;  /* 0x00000017081e7223 */ /* 0x080fe2000000001f */
[-C--:B------:R-:W-:Y:S01]  /*0560*/  FFMA R33, R20, R23.reuse, R33 ;  /* 0x0000001714217223 */ /* 0x080fe20000000021 */
[----:B------:R-:W-:Y:S01]  /*0570*/  FFMA R26, R19, R23, R26 ;  /* 0x00000017131a7223 */ /* 0x000fe2000000001a */
[-CC-:B------:R-:W-:Y:S01]  /*0580*/  FFMA R27, R23, R29.reuse, R28.reuse ;  /* 0x0000001d171b7223 */ /* 0x180fe2000000001c */
[C---:B------:R-:W-:Y:S01]  /*0590*/  FMUL R3, R14.reuse, R29 ;  /* 0x0000001d0e037220 */ /* 0x040fe20000400000 */
[CCC-:B------:R-:W-:Y:S01]  /*05a0*/  FFMA R24, R14.reuse, R32.reuse, R28.reuse ;  /* 0x000000200e187223 */ /* 0x1c0fe2000000001c */
[-C--:B------:R-:W-:Y:S01]  /*05b0*/  FMUL R31, R14, R37.reuse ;  /* 0x000000250e1f7220 */ /* 0x080fe20000400000 */
[----:B------:R-:W-:Y:S01]  /*05c0*/  FFMA R35, R21, R37, R28 ;  /* 0x0000002515237223 */ /* 0x000fe2000000001c */
[-C--:B------:R-:W-:Y:S01]  /*05d0*/  FMUL R2, R23, R32.reuse ;  /* 0x0000002017027220 */ /* 0x080fe20000400000 */
[-C--:B------:R-:W-:Y:S01]  /*05e0*/  FMUL R14, R34, R32.reuse ;  /* 0x00000020220e7220 */ /* 0x080fe20000400000 */
[C---:B------:R-:W-:Y:S01]  /*05f0*/  FMUL R28, R21.reuse, R32 ;  /* 0x00000020151c7220 */ /* 0x040fe20000400000 */
[----:B------:R-:W-:Y:S01]  /*0600*/  FMUL R25, R21, R29 ;  /* 0x0000001d15197220 */ /* 0x000fe20000400000 */
[-C--:B------:R-:W-:Y:S01]  /*0610*/  FFMA R30, R10, R21.reuse, R30 ;  /* 0x000000150a1e7223 */ /* 0x080fe2000000001e */
[-C--:B------:R-:W-:Y:S01]  /*0620*/  FFMA R33, R18, R21.reuse, R33 ;  /* 0x0000001512217223 */ /* 0x080fe20000000021 */
[----:B------:R-:W-:Y:S01]  /*0630*/  FFMA R32, R17, R21, R26 ;  /* 0x0000001511207223 */ /* 0x000fe2000000001a */
[----:B------:R-:W-:Y:S01]  /*0640*/  MOV R21, 0x400 ;  /* 0x0000040000157802 */ /* 0x000fe20000000f00 */
[-C--:B------:R-:W-:Y:S01]  /*0650*/  FMUL R23, R23, R37.reuse ;  /* 0x0000002517177220 */ /* 0x080fe20000400000 */
[----:B------:R-:W-:Y:S01]  /*0660*/  FMUL R29, R29, R34 ;  /* 0x000000221d1d7220 */ /* 0x000fe20000400000 */
[----:B------:R-:W-:Y:S01]  /*0670*/  FMUL R37, R34, R37 ;  /* 0x0000002522257220 */ /* 0x000fe20000400000 */
[----:B------:R-:W-:Y:S01]  /*0680*/  IADD3 R26, PT, PT, R21, 0x64, RZ ;  /* 0x00000064151a7810 */ /* 0x000fe20007ffe0ff */
[----:B------:R-:W-:Y:S01]  /*0690*/  FMUL R34, R16, R30 ;  /* 0x0000001e10227220 */ /* 0x000fe20000400000 */
[----:B------:R-:W-:-:S04]  /*06a0*/  FMUL R36, R8, R27 ;  /* 0x0000001b08247220 */ /* 0x000fc80000400000 */
[----:B------:R-:W-:Y:S01]  /*06b0*/  FFMA R36, R9, R2, R36 ;  /* 0x0000000209247223 */ /* 0x000fe20000000024 */
[----:B-1----:R-:W-:-:S03]  /*06c0*/  LEA R26, R0, R26, 0x18 ;  /* 0x0000001a001a7211 */ /* 0x002fc600078ec0ff */
[----:B------:R-:W-:Y:S02]  /*06d0*/  FFMA R36, R10, R23, R36 ;  /* 0x000000170a247223 */ /* 0x000fe40000000024 */
[----:B------:R-:W-:Y:S01]  /*06e0*/  IMAD R26, R12, 0x64, R26 ;  /* 0x000000640c1a7824 */ /* 0x000fe200078e021a */
[----:B0-----:R-:W-:Y:S01]  /*06f0*/  IADD3 R5, PT, PT, R21, 0xa28, RZ ;  /* 0x00000a2815057810 */ /* 0x001fe20007ffe0ff */
[----:B------:R-:W-:Y:S02]  /*0700*/  FMUL R36, R16, R36 ;  /* 0x0000002410247220 */ /* 0x000fe40000400000 */
[----:B------:R-:W-:-:S04]  /*0710*/  IMAD R26, R6, 0x14, R26 ;  /* 0x00000014061a7824 */ /* 0x000fc800078e021a */
[----:B------:R-:W-:-:S05]  /*0720*/  IMAD R30, R11, 0x1f4, R26 ;  /* 0x000001f40b1e7824 */ /* 0x000fca00078e021a */
[----:B------:R0:W-:Y:S01]  /*0730*/  STS [R30], R34 ;  /* 0x000000221e007388 */ /* 0x0001e20000000800 */
[C---:B------:R-:W-:Y:S01]  /*0740*/  FMUL R33, R16.reuse, R33 ;  /* 0x0000002110217220 */ /* 0x040fe20000400000 */
[----:B------:R-:W-:Y:S02]  /*0750*/  FMUL R32, R16, R32 ;  /* 0x0000002010207220 */ /* 0x000fe40000400000 */
[----:B------:R-:W-:Y:S01]  /*0760*/  STS [R30+0x4], R36 ;  /* 0x000004241e007388 */ /* 0x000fe20000000800 */
[----:B0-----:R-:W-:-:S04]  /*0770*/  FMUL R34, R9, R24 ;  /* 0x0000001809227220 */ /* 0x001fc80000400000 */
[----:B------:R-:W-:-:S04]  /*0780*/  FFMA R34, R8, R3, R34 ;  /* 0x0000000308227223 */ /* 0x000fc80000000022 */
[----:B------:R-:W-:-:S04]  /*0790*/  FFMA R34, R10, R31, R34 ;  /* 0x0000001f0a227223 */ /* 0x000fc80000000022 */
[----:B------:R-:W-:-:S05]  /*07a0*/  FMUL R34, R16, R34 ;  /* 0x0000002210227220 */ /* 0x000fca0000400000 */
[----:B------:R0:W-:Y:S02]  /*07b0*/  STS [R30+0x8], R34 ;  /* 0x000008221e007388 */ /* 0x0001e40000000800 */
[C---:B0-----:R-:W-:Y:S01]  /*07c0*/  FMUL R34, R9.reuse, R28 ;  /* 0x0000001c09227220 */ /* 0x041fe20000400000 */
[----:B------:R-:W-:-:S03]  /*07d0*/  FMUL R9, R9, R14 ;  /* 0x0000000e09097220 */ /* 0x000fc60000400000 */
[C---:B------:R-:W-:Y:S01]  /*07e0*/  FFMA R34, R8.reuse, R25, R34 ;  /* 0x0000001908227223 */ /* 0x040fe20000000022 */
[----:B------:R-:W-:Y:S01]  /*07f0*/  FFMA R9, R8, R29, R9 ;  /* 0x0000001d08097223 */ /* 0x000fe20000000009 */
[----:B------:R-:W-:Y:S02]  /*0800*/  FMUL R8, R19, R27 ;  /* 0x0000001b13087220 */ /* 0x000fe40000400000 */
[C---:B------:R-:W-:Y:S01]  /*0810*/  FFMA R34, R10.reuse, R35, R34 ;  /* 0x000000230a227223 */ /* 0x040fe20000000022 */
[----:B------:R-:W-:Y:S01]  /*0820*/  FFMA R9, R10, R37, R9 ;  /* 0x000000250a097223 */ /* 0x000fe20000000009 */
[----:B------:R-:W-:Y:S01]  /*0830*/  FMUL R10, R20, R27 ;  /* 0x0000001b140a7220 */ /* 0x000fe20000400000 */
[C---:B------:R-:W-:Y:S01]  /*0840*/  FMUL R27, R15.reuse, R24 ;  /* 0x000000180f1b7220 */ /* 0x040fe20000400000 */
[----:B------:R-:W-:Y:S02]  /*0850*/  FMUL R34, R16, R34 ;  /* 0x0000002210227220 */ /* 0x000fe40000400000 */
[-C--:B------:R-:W-:Y:S01]  /*0860*/  FFMA R10, R15, R2.reuse, R10 ;  /* 0x000000020f0a7223 */ /* 0x080fe2000000000a */
[C---:B------:R-:W-:Y:S01]  /*0870*/  FFMA R2, R13.reuse, R2, R8 ;  /* 0x000000020d027223 */ /* 0x040fe20000000008 */
[----:B------:R-:W-:Y:S01]  /*0880*/  FMUL R8, R13, R24 ;  /* 0x000000180d087220 */ /* 0x000fe20000400000 */
[CC--:B------:R-:W-:Y:S01]  /*0890*/  FFMA R27, R20.reuse, R3.reuse, R27 ;  /* 0x00000003141b7223 */ /* 0x0c0fe2000000001b */
[----:B------:R0:W-:Y:S02]  /*08a0*/  STS [R30+0xc], R34 ;  /* 0x00000c221e007388 */ /* 0x0001e40000000800 */
[----:B------:R-:W-:Y:S01]  /*08b0*/  FFMA R8, R19, R3, R8 ;  /* 0x0000000313087223 */ /* 0x000fe20000000008 */
[-C--:B------:R-:W-:Y:S01]  /*08c0*/  FMUL R3, R15, R28.reuse ;  /* 0x0000001c0f037220 */ /* 0x080fe20000400000 */
[C---:B------:R-:W-:Y:S01]  /*08d0*/  FMUL R28, R13.reuse, R28 ;  /* 0x0000001c0d1c7220 */ /* 0x040fe20000400000 */
[-C--:B------:R-:W-:Y:S01]  /*08e0*/  FMUL R24, R13, R14.reuse ;  /* 0x0000000e0d187220 */ /* 0x080fe20000400000 */
[----:B------:R-:W-:Y:S01]  /*08f0*/  IADD3 R13, PT, PT, R21, 0x13ec, RZ ;  /* 0x000013ec150d7810 */ /* 0x000fe20007ffe0ff */
[----:B0-----:R-:W-:Y:S01]  /*0900*/  FMUL R34, R15, R14 ;  /* 0x0000000e0f227220 */ /* 0x001fe20000400000 */
[----:B------:R-:W-:Y:S01]  /*0910*/  FFMA R14, R20, R25, R3 ;  /* 0x00000019140e7223 */ /* 0x000fe20000000003 */
[-C--:B------:R-:W-:Y:S01]  /*0920*/  FFMA R3, R18, R23.reuse, R10 ;  /* 0x0000001712037223 */ /* 0x080fe2000000000a */
[----:B------:R-:W-:Y:S01]  /*0930*/  FFMA R23, R17, R23, R2 ;  /* 0x0000001711177223 */ /* 0x000fe20000000002 */
[----:B------:R-:W-:-:S02]  /*0940*/  LEA R21, R0, R21, 0x18 ;  /* 0x0000001500157211 */ /* 0x000fc400078ec0ff */
[C---:B------:R-:W-:Y:S02]  /*0950*/  LEA R2, R0.reuse, R5, 0x18 ;  /* 0x0000000500027211 */ /* 0x040fe400078ec0ff */
[----:B------:R-:W-:Y:S01]  /*0960*/  LEA R0, R0, R13, 0x18 ;  /* 0x0000000d00007211 */ /* 0x000fe200078ec0ff */
[----:B------:R-:W-:Y:S01]  /*0970*/  FFMA R20, R20, R29, R34 ;  /* 0x0000001d14147223 */ /* 0x000fe20000000022 */
[C---:B------:R-:W-:Y:S01]  /*0980*/  FFMA R28, R19.reuse, R25, R28 ;  /* 0x00000019131c7223 */ /* 0x040fe2000000001c */
[----:B------:R-:W-:Y:S01]  /*0990*/  FFMA R24, R19, R29, R24 ;  /* 0x0000001d13187223 */ /* 0x000fe20000000018 */
[----:B------:R-:W-:Y:S01]  /*09a0*/  FMUL R25, R16, R9 ;  /* 0x0000000910197220 */ /* 0x000fe20000400000 */
[C---:B------:R-:W-:Y:S02]  /*09b0*/  IMAD R13, R11.reuse, 0x1f4, R2 ;  /* 0x000001f40b0d7824 */ /* 0x040fe400078e0202 */
[----:B------:R-:W-:Y:S01]  /*09c0*/  FFMA R27, R18, R31, R27 ;  /* 0x0000001f121b7223 */ /* 0x000fe2000000001b */
[----:B------:R-:W-:-:S02]  /*09d0*/  IMAD R9, R11, 0x1f4, R0 ;  /* 0x000001f40b097824 */ /* 0x000fc400078e0200 */
[C---:B------:R-:W-:Y:S01]  /*09e0*/  FFMA R15, R18.reuse, R35, R14 ;  /* 0x00000023120f7223 */ /* 0x040fe2000000000e */
[C---:B------:R-:W-:Y:S01]  /*09f0*/  FFMA R31, R17.reuse, R31, R8 ;  /* 0x0000001f111f7223 */ /* 0x040fe20000000008 */
[----:B------:R-:W-:Y:S01]  /*0a00*/  FFMA R19, R18, R37, R20 ;  /* 0x0000002512137223 */ /* 0x000fe20000000014 */
[C---:B------:R-:W-:Y:S01]  /*0a10*/  FFMA R35, R17.reuse, R35, R28 ;  /* 0x0000002311237223 */ /* 0x040fe2000000001c */
[----:B------:R-:W-:Y:S02]  /*0a20*/  IMAD R5, R12, 0x14, R21 ;  /* 0x000000140c057824 */ /* 0x000fe400078e0215 */
[----:B------:R-:W-:Y:S01]  /*0a30*/  FFMA R17, R17, R37, R24 ;  /* 0x0000002511117223 */ /* 0x000fe20000000018 */
[----:B------:R-:W-:Y:S02]  /*0a40*/  IMAD R13, R6, 0x14, R13 ;  /* 0x00000014060d7824 */ /* 0x000fe400078e020d */
[----:B------:R-:W-:Y:S01]  /*0a50*/  FMUL R0, R16, R23 ;  /* 0x0000001710007220 */ /* 0x000fe20000400000 */
[----:B------:R-:W-:-:S02]  /*0a60*/  IMAD R9, R12, 0x64, R9 ;  /* 0x000000640c097824 */ /* 0x000fc400078e0209 */
[----:B------:R-:W-:Y:S01]  /*0a70*/  FMUL R3, R16, R3 ;  /* 0x0000000310037220 */ /* 0x000fe20000400000 */
[----:B------:R-:W-:Y:S02]  /*0a80*/  IMAD R5, R12, -0x10, R5 ;  /* 0xfffffff00c057824 */ /* 0x000fe400078e0205 */
[C---:B------:R-:W-:Y:S01]  /*0a90*/  FMUL R27, R16.reuse, R27 ;  /* 0x0000001b101b7220 */ /* 0x040fe20000400000 */
[C---:B------:R-:W-:Y:S01]  /*0aa0*/  FMUL R8, R16.reuse, R31 ;  /* 0x0000001f10087220 */ /* 0x040fe20000400000 */
[C---:B------:R-:W-:Y:S01]  /*0ab0*/  FMUL R23, R16.reuse, R15 ;  /* 0x0000000f10177220 */ /* 0x040fe20000400000 */
[C---:B------:R-:W-:Y:S01]  /*0ac0*/  FMUL R19, R16.reuse, R19 ;  /* 0x0000001310137220 */ /* 0x040fe20000400000 */
[----:B------:R-:W-:Y:S01]  /*0ad0*/  FMUL R10, R16, R35 ;  /* 0x00000023100a7220 */ /* 0x000fe20000400000 */
[----:B------:R-:W-:Y:S02]  /*0ae0*/  IMAD R12, R12, 0x64, R13 ;  /* 0x000000640c0c7824 */ /* 0x000fe400078e020d */
[----:B------:R-:W-:Y:S01]  /*0af0*/  FMUL R16, R16, R17 ;  /* 0x0000001110107220 */ /* 0x000fe20000400000 */
[C---:B------:R-:W-:Y:S01]  /*0b00*/  IMAD R17, R6.reuse, 0x14, R9 ;  /* 0x0000001406117824 */ /* 0x040fe200078e0209 */
[----:B------:R-:W0:Y:S01]  /*0b10*/  LDC.64 R14, c[0x0][0x380] ;  /* 0x0000e000ff0e7b82 */ /* 0x000e220000000a00 */
[----:B------:R-:W-:Y:S04]  /*0b20*/  STS [R30+0x10], R25 ;  /* 0x000010191e007388 */ /* 0x000fe80000000800 */
[----:B------:R-:W-:Y:S04]  /*0b30*/  STS [R12], R33 ;  /* 0x000000210c007388 */ /* 0x000fe80000000800 */
[----:B------:R-:W-:Y:S04]  /*0b40*/  STS [R12+0x4], R3 ;  /* 0x000004030c007388 */ /* 0x000fe80000000800 */
[----:B------:R-:W-:Y:S04]  /*0b50*/  STS [R12+0x8], R27 ;  /* 0x0000081b0c007388 */ /* 0x000fe80000000800 */
[----:B------:R-:W-:Y:S04]  /*0b60*/  STS [R12+0xc], R23 ;  /* 0x00000c170c007388 */ /* 0x000fe80000000800 */
[----:B------:R-:W-:Y:S04]  /*0b70*/  STS [R12+0x10], R19 ;  /* 0x000010130c007388 */ /* 0x000fe80000000800 */
[----:B------:R-:W-:Y:S04]  /*0b80*/  STS [R17], R32 ;  /* 0x0000002011007388 */ /* 0x000fe80000000800 */
[----:B------:R-:W-:Y:S04]  /*0b90*/  STS [R17+0x4], R0 ;  /* 0x0000040011007388 */ /* 0x000fe80000000800 */
[----:B------:R1:W-:Y:S04]  /*0ba0*/  STS [R17+0x8], R8 ;  /* 0x0000080811007388 */ /* 0x0003e80000000800 */
[----:B------:R-:W-:Y:S04]  /*0bb0*/  STS [R17+0xc], R10 ;  /* 0x00000c0a11007388 */ /* 0x000fe80000000800 */
[----:B------:R3:W-:Y:S01]  /*0bc0*/  STS [R17+0x10], R16 ;  /* 0x0000101011007388 */ /* 0x0007e20000000800 */
[----:B------:R-:W-:Y:S01]  /*0bd0*/  BAR.SYNC.DEFER_BLOCKING 0x0 ;  /* 0x0000000000007b1d */ /* 0x000fe20000010000 */
[-C--:B-1----:R-:W-:Y:S01]  /*0be0*/  LEA R8, R6, R21.reuse, 0x2 ;  /* 0x0000001506087211 */ /* 0x082fe200078e10ff */
[----:B0-----:R-:W-:Y:S01]  /*0bf0*/  IMAD.WIDE.U32 R6, R7, 0x4, R14 ;  /* 0x0000000407067825 */ /* 0x001fe200078e000e */
[----:B------:R-:W-:-:S04]  /*0c00*/  LEA R11, R11, R21, 0x2 ;  /* 0x000000150b0b7211 */ /* 0x000fc800078e10ff */
[----:B---3--:R-:W3:Y:S04]  /*0c10*/  LDG.E R16, desc[UR4][R6.64+0x1f4] ;  /* 0x0001f40406107981 */ /* 0x008ee8000c1e1900 */
[----:B------:R-:W4:Y:S04]  /*0c20*/  LDG.E R10, desc[UR4][R6.64+0x3e8] ;  /* 0x0003e804060a7981 */ /* 0x000f28000c1e1900 */
[----:B------:R-:W5:Y:S04]  /*0c30*/  LDG.E R15, desc[UR4][R6.64+0x5dc] ;  /* 0x0005dc04060f7981 */ /* 0x000f68000c1e1900 */
[----:B------:R-:W5:Y:S04]  /*0c40*/  LDG.E R14, desc[UR4][R6.64] ;  /* 0x00000004060e7981 */ /* 0x000f68000c1e1900 */
[----:B------:R-:W5:Y:S04]  /*0c50*/  LDG.E R12, desc[UR4][R6.64+0x7d0] ;  /* 0x0007d004060c7981 */ /* 0x000f68000c1e1900 */
[----:B------:R-:W2:Y:S04]  /*0c60*/  LDS R3, [R11] ;  /* 0x000000000b037984 */ /* 0x000ea80000000800 */
[----:B------:R-:W0:Y:S04]  /*0c70*/  LDS R29, [R5] ;  /* 0x00000000051d7984 */ /* 0x000e280000000800 */
[----:B------:R-:W1:Y:S04]  /*0c80*/  LDS R2, [R26+0x4] ;  /* 0x000004001a027984 */ /* 0x000e680000000800 */
[----:B------:R-:W1:Y:S04]  /*0c90*/  LDS R30, [R26+0xc] ;  /* 0x00000c001a1e7984 */ /* 0x000e680000000800 */
[----:B------:R-:W-:Y:S04]  /*0ca0*/  LDS R20, [R13+0x4] ;  /* 0x000004000d147984 */ /* 0x000fe80000000800 */
[----:B------:R-:W1:Y:S04]  /*0cb0*/  LDS R34, [R26] ;  /* 0x000000001a227984 */ /* 0x000e680000000800 */
[----:B------:R-:W1:Y:S04]  /*0cc0*/  LDS R0, [R26+0x8] ;  /* 0x000008001a007984 */ /* 0x000e680000000800 */
[----:B------:R-:W1:Y:S04]  /*0cd0*/  LDS R28, [R26+0x10] ;  /* 0x000010001a1c7984 */ /* 0x000e680000000800 */
[----:B------:R-:W1:Y:S04]  /*0ce0*/  LDS R25, [R13+0xc] ;  /* 0x00000c000d197984 */ /* 0x000e680000000800 */
[----:B------:R-:W1:Y:S04]  /*0cf0*/  LDS R24, [R13] ;  /* 0x000000000d187984 */ /* 0x000e680000000800 */
[----:B------:R-:W1:Y:S04]  /*0d00*/  LDS R18, [R13+0x8] ;  /* 0x000008000d127984 */ /* 0x000e680000000800 */
[----:B------:R-:W1:Y:S04]  /*0d10*/  LDS R23, [R13+0x10] ;  /* 0x000010000d177984 */ /* 0x000e680000000800 */
[----:B------:R-:W1:Y:S04]  /*0d20*/  LDS R19, [R8] ;  /* 0x0000000008137984 */ /* 0x000e680000000800 */
[----:B------:R-:W1:Y:S01]  /*0d30*/  LDS R17, [R9] ;  /* 0x0000000009117984 */ /* 0x000e620000000800 */
[----:B------:R-:W-:-:S03]  /*0d40*/  FADD R27, RZ, -R22 ;  /* 0x80000016ff1b7221 */ /* 0x000fc60000000000 */
[----:B------:R-:W-:Y:S01]  /*0d50*/  LDS R33, [R9+0x10] ;  /* 0x0000100009217984 */ /* 0x000fe20000000800 */
[C---:B--2---:R-:W-:Y:S01]  /*0d60*/  FMUL R3, R4.reuse, R3 ;  /* 0x0000000304037220 */ /* 0x044fe20000400000 */
[----:B0-----:R-:W-:Y:S02]  /*0d70*/  FMUL R21, R4, R29 ;  /* 0x0000001d04157220 */ /* 0x001fe40000400000 */
[----:B------:R-:W-:Y:S01]  /*0d80*/  LDS R35, [R9+0xc] ;  /* 0x00000c0009237984 */ /* 0x000fe20000000800 */
[C---:B-1----:R-:W-:Y:S01]  /*0d90*/  FFMA R29, R3.reuse, R2, RZ ;  /* 0x00000002031d7223 */ /* 0x042fe200000000ff */
[C---:B------:R-:W-:Y:S01]  /*0da0*/  FFMA R22, R3.reuse, R30, R27 ;  /* 0x0000001e03167223 */ /* 0x040fe2000000001b */
[C---:B------:R-:W-:Y:S01]  /*0db0*/  FFMA R34, R3.reuse, R34, RZ ;  /* 0x0000002203227223 */ /* 0x040fe200000000ff */
[----:B------:R-:W-:Y:S01]  /*0dc0*/  FFMA R31, R3, R0, RZ ;  /* 0x00000000031f7223 */ /* 0x000fe200000000ff */
[----:B------:R-:W-:Y:S01]  /*0dd0*/  FFMA R20, R21, R20, R29 ;  /* 0x0000001415147223 */ /* 0x000fe2000000001d */
[----:B------:R-:W-:Y:S01]  /*0de0*/  LDS R27, [R9+0x8] ;  /* 0x00000800091b7984 */ /* 0x000fe20000000800 */
[----:B------:R-:W-:-:S03]  /*0df0*/  FFMA R28, R3, R28, RZ ;  /* 0x0000001c031c7223 */ /* 0x000fc600000000ff */
[----:B------:R-:W0:Y:S01]  /*0e00*/  LDS R29, [R11+0x14] ;  /* 0x000014000b1d7984 */ /* 0x000e220000000800 */
[----:B------:R-:W-:-:S03]  /*0e10*/  FFMA R22, R21, R25, R22 ;  /* 0x0000001915167223 */ /* 0x000fc60000000016 */
[----:B------:R-:W1:Y:S01]  /*0e20*/  LDS R25, [R9+0x4] ;  /* 0x0000040009197984 */ /* 0x000e620000000800 */
[----:B------:R-:W-:-:S03]  /*0e30*/  FFMA R24, R21, R24, R34 ;  /* 0x0000001815187223 */ /* 0x000fc60000000022 */
[----:B------:R-:W2:Y:S01]  /*0e40*/  LDS R32, [R26+0x1f4] ;  /* 0x0001f4001a207984 */ /* 0x000ea20000000800 */
[----:B------:R-:W-:-:S03]  /*0e50*/  FFMA R18, R21, R18, R31 ;  /* 0x0000001215127223 */ /* 0x000fc6000000001f */
[----:B------:R-:W2:Y:S01]  /*0e60*/  LDS R31, [R26+0x1f8] ;  /* 0x0001f8001a1f7984 */ /* 0x000ea20000000800 */
[----:B------:R-:W-:-:S03]  /*0e70*/  FFMA R28, R21, R23, R28 ;  /* 0x00000017151c7223 */ /* 0x000fc6000000001c */
[----:B------:R-:W2:Y:S04]  /*0e80*/  LDS R21, [R5+0x14] ;  /* 0x0000140005157984 */ /* 0x000ea80000000800 */
[----:B------:R-:W2:Y:S04]  /*0e90*/  LDS R3, [R26+0x204] ;  /* 0x000204001a037984 */ /* 0x000ea80000000800 */
[----:B------:R-:W2:Y:S04]  /*0ea0*/  LDS R30, [R26+0x1fc] ;  /* 0x0001fc001a1e7984 */ /* 0x000ea80000000800 */
[----:B------:R-:W2:Y:S01]  /*0eb0*/  LDS R2, [R13+0x64] ;  /* 0x000064000d027984 */ /* 0x000ea20000000800 */
[----:B------:R-:W-:-:S03]  /*0ec0*/  FMUL R19, R4, R19 ;  /* 0x0000001304137220 */ /* 0x000fc60000400000 */
[----:B------:R-:W2:Y:S01]  /*0ed0*/  LDS R23, [R26+0x200] ;  /* 0x000200001a177984 */ /* 0x000ea20000000800 */
[----:B------:R-:W-:-:S03]  /*0ee0*/  FFMA R37, R19, R17, R24 ;  /* 0x0000001113257223 */ /* 0x000fc60000000018 */
[----:B------:R-:W2:Y:S04]  /*0ef0*/  LDS R0, [R13+0x68] ;  /* 0x000068000d007984 */ /* 0x000ea80000000800 */
[----:B------:R-:W2:Y:S01]  /*0f00*/  LDS R17, [R13+0x6c] ;  /* 0x00006c000d117984 */ /* 0x000ea20000000800 */
[----:B0-----:R-:W-:Y:S01]  /*0f10*/  FMUL R24, R4, R29 ;  /* 0x0000001d04187220 */ /* 0x001fe20000400000 */
[C---:B------:R-:W-:Y:S01]  /*0f20*/  FFMA R33, R19.reuse, R33, R28 ;  /* 0x0000002113217223 */ /* 0x040fe2000000001c */
[C---:B------:R-:W-:Y:S01]  /*0f30*/  FFMA R27, R19.reuse, R27, R18 ;  /* 0x0000001b131b7223 */ /* 0x040fe20000000012 */
[C---:B-1----:R-:W-:Y:S01]  /*0f40*/  FFMA R20, R19.reuse, R25, R20 ;  /* 0x0000001913147223 */ /* 0x042fe20000000014 */
[----:B------:R-:W-:Y:S01]  /*0f50*/  FFMA R22, R19, R35, R22 ;  /* 0x0000002313167223 */ /* 0x000fe20000000016 */
[----:B------:R-:W0:Y:S01]  /*0f60*/  LDS R18, [R13+0x70] ;  /* 0x000070000d127984 */ /* 0x000e220000000800 */
[----:B--2---:R-:W-:-:S03]  /*0f70*/  FFMA R32, R24, R32, R37 ;  /* 0x0000002018207223 */ /* 0x004fc60000000025 */
[----:B------:R-:W1:Y:S01]  /*0f80*/  LDS R19, [R8+0x14] ;  /* 0x0000140008137984 */ /* 0x000e620000000800 */
[----:B------:R-:W-:-:S03]  /*0f90*/  FFMA R25, R24, R31, R20 ;  /* 0x0000001f18197223 */ /* 0x000fc60000000014 */
[----:B------:R-:W-:Y:S01]  /*0fa0*/  LDS R31, [R9+0x20] ;  /* 0x00002000091f7984 */ /* 0x000fe20000000800 */
[----:B------:R-:W-:-:S03]  /*0fb0*/  FMUL R21, R4, R21 ;  /* 0x0000001504157220 */ /* 0x000fc60000400000 */
[----:B------:R-:W2:Y:S01]  /*0fc0*/  LDS R20, [R13+0x74] ;  /* 0x000074000d147984 */ /* 0x000ea20000000800 */
[----:B------:R-:W-:-:S03]  /*0fd0*/  FFMA R3, R24, R3, R33 ;  /* 0x0000000318037223 */ /* 0x000fc60000000021 */
[----:B------:R-:W2:Y:S01]  /*0fe0*/  LDS R33, [R9+0x14] ;  /* 0x0000140009217984 */ /* 0x000ea20000000800 */
[----:B------:R-:W-:-:S03]  /*0ff0*/  FFMA R30, R24, R30, R27 ;  /* 0x0000001e181e7223 */ /* 0x000fc6000000001b */
[----:B------:R-:W2:Y:S01]  /*1000*/  LDS R27, [R11+0x28] ;  /* 0x000028000b1b7984 */ /* 0x000ea20000000800 */
[----:B------:R-:W-:-:S03]  /*1010*/  FFMA R2, R21, R2, R32 ;  /* 0x0000000215027223 */ /* 0x000fc60000000020 */
[----:B------:R-:W2:Y:S01]  /*1020*/  LDS R32, [R9+0x1c] ;  /* 0x00001c0009207984 */ /* 0x000ea20000000800 */
[----:B------:R-:W-:-:S03]  /*1030*/  FFMA R23, R24, R23, R22 ;  /* 0x0000001718177223 */ /* 0x000fc60000000016 */
[----:B------:R-:W2:Y:S04]  /*1040*/  LDS R34, [R9+0x18] ;  /* 0x0000180009227984 */ /* 0x000ea80000000800 */
[----:B------:R-:W2:Y:S01]  /*1050*/  LDS R22, [R26+0x3f4] ;  /* 0x0003f4001a167984 */ /* 0x000ea20000000800 */
[----:B------:R-:W-:-:S03]  /*1060*/  FFMA R25, R21, R0, R25 ;  /* 0x0000000015197223 */ /* 0x000fc60000000019 */
[----:B------:R-:W2:Y:S04]  /*1070*/  LDS R29, [R9+0x24] ;  /* 0x00002400091d7984 */ /* 0x000ea80000000800 */
[----:B------:R-:W2:Y:S04]  /*1080*/  LDS R28, [R26+0x3e8] ;  /* 0x0003e8001a1c7984 */ /* 0x000ea80000000800 */
[----:B------:R-:W2:Y:S01]  /*1090*/  LDS R24, [R26+0x3f0] ;  /* 0x0003f0001a187984 */ /* 0x000ea20000000800 */
[----:B------:R-:W-:-:S03]  /*10a0*/  FFMA R35, R21, R17, R30 ;  /* 0x0000001115237223 */ /* 0x000fc6000000001e */
[----:B------:R-:W2:Y:S04]  /*10b0*/  LDS R0, [R26+0x3ec] ;  /* 0x0003ec001a007984 */ /* 0x000ea80000000800 */
[----:B------:R-:W2:Y:S01]  /*10c0*/  LDS R17, [R26+0x3f8] ;  /* 0x0003f8001a117984 */ /* 0x000ea20000000800 */
[C---:B0-----:R-:W-:Y:S01]  /*10d0*/  FFMA R18, R21.reuse, R18, R23 ;  /* 0x0000001215127223 */ /* 0x041fe20000000017 */
[C---:B-1----:R-:W-:Y:S01]  /*10e0*/  FMUL R19, R4.reuse, R19 ;  /* 0x0000001304137220 */ /* 0x042fe20000400000 */
[----:B--2---:R-:W-:Y:S01]  /*10f0*/  FFMA R20, R21, R20, R3 ;  /* 0x0000001415147223 */ /* 0x004fe20000000003 */
[----:B------:R-:W-:Y:S02]  /*1100*/  LDS R30, [R13+0xd8] ;  /* 0x0000d8000d1e7984 */ /* 0x000fe40000000800 */
[C---:B------:R-:W-:Y:S01]  /*1110*/  FFMA R33, R19.reuse, R33, R2 ;  /* 0x0000002113217223 */ /* 0x040fe20000000002 */
[C---:B------:R-:W-:Y:S01]  /*1120*/  FFMA R31, R19.reuse, R31, R18 ;  /* 0x0000001f131f7223 */ /* 0x040fe20000000012 */
[----:B------:R-:W-:Y:S01]  /*1130*/  FMUL R2, R4, R27 ;  /* 0x0000001b04027220 */ /* 0x000fe20000400000 */
[----:B------:R-:W0:Y:S01]  /*1140*/  LDS R3, [R5+0x28] ;  /* 0x0000280005037984 */ /* 0x000e220000000800 */
[----:B------:R-:W-:-:S03]  /*1150*/  FFMA R35, R19, R32, R35 ;  /* 0x0000002013237223 */ /* 0x000fc60000000023 */
[----:B------:R-:W1:Y:S01]  /*1160*/  LDS R27, [R13+0xd4] ;  /* 0x0000d4000d1b7984 */ /* 0x000e620000000800 */
[----:B------:R-:W-:-:S03]  /*1170*/  FFMA R25, R19, R34, R25 ;  /* 0x0000002213197223 */ /* 0x000fc60000000019 */
[----:B------:R-:W-:Y:S01]  /*1180*/  LDS R21, [R9+0x2c] ;  /* 0x00002c0009157984 */ /* 0x000fe20000000800 */
[----:B------:R-:W-:-:S03]  /*1190*/  FFMA R22, R2, R22, R31 ;  /* 0x0000001602167223 */ /* 0x000fc6000000001f */
[----:B------:R-:W-:Y:S01]  /*11a0*/  LDS R18, [R9+0x38] ;  /* 0x0000380009127984 */ /* 0x000fe20000000800 */
[----:B------:R-:W-:-:S03]  /*11b0*/  FFMA R20, R19, R29, R20 ;  /* 0x0000001d13147223 */ /* 0x000fc60000000014 */
[----:B------:R-:W2:Y:S01]  /*11c0*/  LDS R31, [R13+0xc8] ;  /* 0x0000c8000d1f7984 */ /* 0x000ea20000000800 */
[----:B------:R-:W-:-:S03]  /*11d0*/  FFMA R28, R2, R28, R33 ;  /* 0x0000001c021c7223 */ /* 0x000fc60000000021 */
[----:B------:R-:W2:Y:S01]  /*11e0*/  LDS R29, [R8+0x28] ;  /* 0x00002800081d7984 */ /* 0x000ea20000000800 */
[----:B------:R-:W-:-:S03]  /*11f0*/  FFMA R24, R2, R24, R35 ;  /* 0x0000001802187223 */ /* 0x000fc60000000023 */
[----:B------:R-:W2:Y:S04]  /*1200*/  LDS R33, [R13+0xcc] ;  /* 0x0000cc000d217984 */ /* 0x000ea80000000800 */
[----:B------:R-:W2:Y:S01]  /*1210*/  LDS R35, [R13+0xd0] ;  /* 0x0000d0000d237984 */ /* 0x000ea20000000800 */
[C---:B------:R-:W-:Y:S01]  /*1220*/  FFMA R0, R2.reuse, R0, R25 ;  /* 0x0000000002007223 */ /* 0x040fe20000000019 */
[----:B------:R-:W-:Y:S02]  /*1230*/  FFMA R23, R2, R17, R20 ;  /* 0x0000001102177223 */ /* 0x000fe40000000014 */
[----:B------:R-:W2:Y:S04]  /*1240*/  LDS R25, [R9+0x28] ;  /* 0x0000280009197984 */ /* 0x000ea80000000800 */
[----:B------:R-:W3:Y:S04]  /*1250*/  LDS R19, [R9+0x30] ;  /* 0x0000300009137984 */ /* 0x000ee80000000800 */
[----:B------:R-:W3:Y:S04]  /*1260*/  LDS R20, [R9+0x34] ;  /* 0x0000340009147984 */ /* 0x000ee80000000800 */
[----:B------:R-:W3:Y:S04]  /*1270*/  LDS R17, [R11+0x3c] ;  /* 0x00003c000b117984 */ /* 0x000ee80000000800 */
[----:B------:R-:W4:Y:S01]  /*1280*/  LDS R2, [R26+0x5dc] ;  /* 0x0005dc001a027984 */ /* 0x000f220000000800 */
[----:B0-----:R-:W-:-:S03]  /*1290*/  FMUL R3, R4, R3 ;  /* 0x0000000304037220 */ /* 0x001fc60000400000 */
[----:B------:R-:W0:Y:S01]  /*12a0*/  LDS R34, [R26+0x5e4] ;  /* 0x0005e4001a227984 */ /* 0x000e220000000800 */
[C---:B-1----:R-:W-:Y:S01]  /*12b0*/  FFMA R27, R3.reuse, R27, R22 ;  /* 0x0000001b031b7223 */ /* 0x042fe20000000016 */
[C---:B--2---:R-:W-:Y:S01]  /*12c0*/  FFMA R31, R3.reuse, R31, R28 ;  /* 0x0000001f031f7223 */ /* 0x044fe2000000001c */
[----:B------:R-:W-:Y:S01]  /*12d0*/  FFMA R23, R3, R30, R23 ;  /* 0x0000001e03177223 */ /* 0x000fe20000000017 */
[----:B------:R-:W1:Y:S01]  /*12e0*/  LDS R32, [R26+0x5e0] ;  /* 0x0005e0001a207984 */ /* 0x000e620000000800 */
[----:B------:R-:W-:-:S03]  /*12f0*/  FMUL R28, R4, R29 ;  /* 0x0000001d041c7220 */ /* 0x000fc60000400000 */
[----:B------:R-:W-:Y:S01]  /*1300*/  LDS R30, [R13+0x12c] ;  /* 0x00012c000d1e7984 */ /* 0x000fe20000000800 */
[----:B------:R-:W-:-:S03]  /*1310*/  FFMA R0, R3, R33, R0 ;  /* 0x0000002103007223 */ /* 0x000fc60000000000 */
[----:B------:R-:W2:Y:S01]  /*1320*/  LDS R33, [R26+0x5e8] ;  /* 0x0005e8001a217984 */ /* 0x000ea20000000800 */
[----:B------:R-:W-:Y:S01]  /*1330*/  FFMA R24, R3, R35, R24 ;  /* 0x0000002303187223 */ /* 0x000fe20000000018 */
[C---:B------:R-:W-:Y:S02]  /*1340*/  FFMA R3, R28.reuse, R21, R0 ;  /* 0x000000151c037223 */ /* 0x040fe40000000000 */
[----:B------:R-:W-:Y:S01]  /*1350*/  LDS R22, [R13+0x134] ;  /* 0x000134000d167984 */ /* 0x000fe20000000800 */
[----:B------:R-:W-:-:S03]  /*1360*/  FFMA R25, R28, R25, R31 ;  /* 0x000000191c197223 */ /* 0x000fc6000000001f */
[----:B------:R-:W5:Y:S01]  /*1370*/  LDS R31, [R26+0x5ec] ;  /* 0x0005ec001a1f7984 */ /* 0x000f620000000800 */
[C---:B---3--:R-:W-:Y:S01]  /*1380*/  FFMA R19, R28.reuse, R19, R24 ;  /* 0x000000131c137223 */ /* 0x048fe20000000018 */
[C---:B------:R-:W-:Y:S02]  /*1390*/  FFMA R18, R28.reuse, R18, R23 ;  /* 0x000000121c127223 */ /* 0x040fe40000000017 */
[----:B------:R-:W-:Y:S01]  /*13a0*/  LDS R21, [R9+0x3c] ;  /* 0x00003c0009157984 */ /* 0x000fe20000000800 */
[----:B------:R-:W-:-:S03]  /*13b0*/  FFMA R0, R28, R20, R27 ;  /* 0x000000141c007223 */ /* 0x000fc6000000001b */
[----:B------:R-:W3:Y:S01]  /*13c0*/  LDS R27, [R5+0x3c] ;  /* 0x00003c00051b7984 */ /* 0x000ee20000000800 */
[----:B------:R-:W-:-:S03]  /*13d0*/  FMUL R24, R4, R17 ;  /* 0x0000001104187220 */ /* 0x000fc60000400000 */
[----:B------:R-:W-:Y:S01]  /*13e0*/  LDS R28, [R13+0x130] ;  /* 0x000130000d1c7984 */ /* 0x000fe20000000800 */
[----:B----4-:R-:W-:-:S03]  /*13f0*/  FFMA R29, R24, R2, R25 ;  /* 0x00000002181d7223 */ /* 0x010fc60000000019 */
[----:B------:R-:W4:Y:S04]  /*1400*/  LDS R25, [R8+0x3c] ;  /* 0x00003c0008197984 */ /* 0x000f280000000800 */
[----:B------:R-:W4:Y:S04]  /*1410*/  LDS R2, [R13+0x13c] ;  /* 0x00013c000d027984 */ /* 0x000f280000000800 */
[----:B------:R-:W4:Y:S04]  /*1420*/  LDS R20, [R13+0x138] ;  /* 0x000138000d147984 */ /* 0x000f280000000800 */
[----:B------:R-:W4:Y:S04]  /*1430*/  LDS R23, [R9+0x44] ;  /* 0x0000440009177984 */ /* 0x000f280000000800 */
[----:B------:R-:W4:Y:S01]  /*1440*/  LDS R17, [R9+0x40] ;  /* 0x0000400009117984 */ /* 0x000f220000000800 */
[C---:B0-----:R-:W-:Y:S01]  /*1450*/  FFMA R19, R24.reuse, R34, R19 ;  /* 0x0000002218137223 */ /* 0x041fe20000000013 */
[C---:B-1----:R-:W-:Y:S01]  /*1460*/  FFMA R3, R24.reuse, R32, R3 ;  /* 0x0000002018037223 */ /* 0x042fe20000000003 */
[C---:B--2---:R-:W-:Y:S01]  /*1470*/  FFMA R33, R24.reuse, R33, R0 ;  /* 0x0000002118217223 */ /* 0x044fe20000000000 */
[----:B------:R-:W-:Y:S01]  /*1480*/  LDS R11, [R11+0x50] ;  /* 0x000050000b0b7984 */ /* 0x000fe20000000800 */
[----:B-----5:R-:W-:-:S03]  /*1490*/  FFMA R31, R24, R31, R18 ;  /* 0x0000001f181f7223 */ /* 0x020fc60000000012 */
[----:B------:R-:W-:Y:S04]  /*14a0*/  LDS R5, [R5+0x50] ;  /* 0x0000500005057984 */ /* 0x000fe80000000800 */
[----:B------:R-:W-:Y:S01]  /*14b0*/  LDS R24, [R26+0x7d4] ;  /* 0x0007d4001a187984 */ /* 0x000fe20000000800 */
[----:B---3--:R-:W-:-:S03]  /*14c0*/  FMUL R27, R4, R27 ;  /* 0x0000001b041b7220 */ /* 0x008fc60000400000 */
[----:B------:R-:W-:Y:S01]  /*14d0*/  LDS R32, [R26+0x7e0] ;  /* 0x0007e0001a207984 */ /* 0x000fe20000000800 */
[----:B------:R-:W-:-:S03]  /*14e0*/  FFMA R29, R27, R30, R29 ;  /* 0x0000001e1b1d7223 */ /* 0x000fc6000000001d */
[----:B------:R-:W-:Y:S01]  /*14f0*/  LDS R36, [R13+0x1a0] ;  /* 0x0001a0000d247984 */ /* 0x000fe20000000800 */
[----:B----4-:R-:W-:Y:S01]  /*1500*/  FMUL R18, R4, R25 ;  /* 0x0000001904127220 */ /* 0x010fe20000400000 */
[C---:B------:R-:W-:Y:S02]  /*1510*/  FFMA R25, R27.reuse, R22, R19 ;  /* 0x000000161b197223 */ /* 0x040fe40000000013 */
[----:B------:R-:W-:Y:S01]  /*1520*/  LDS R35, [R9+0x50] ;  /* 0x0000500009237984 */ /* 0x000fe20000000800 */
[C---:B------:R-:W-:Y:S01]  /*1530*/  FFMA R0, R27.reuse, R2, R31 ;  /* 0x000000021b007223 */ /* 0x040fe2000000001f */
[----:B------:R-:W-:Y:S02]  /*1540*/  FFMA R2, R18, R21, R29 ;  /* 0x0000001512027223 */ /* 0x000fe4000000001d */
[----:B------:R-:W0:Y:S01]  /*1550*/  LDS R19, [R9+0x48] ;  /* 0x0000480009137984 */ /* 0x000e220000000800 */
[C---:B------:R-:W-:Y:S01]  /*1560*/  FFMA R28, R27.reuse, R28, R3 ;  /* 0x0000001c1b1c7223 */ /* 0x040fe20000000003 */
[----:B------:R-:W-:-:S02]  /*1570*/  FFMA R3, R27, R20, R33 ;  /* 0x000000141b037223 */ /* 0x000fc40000000021 */
[----:B------:R-:W1:Y:S01]  /*1580*/  LDS R21, [R9+0x4c] ;  /* 0x00004c0009157984 */ /* 0x000e620000000800 */
[----:B------:R-:W-:-:S03]  /*1590*/  FFMA R20, R18, R23, R25 ;  /* 0x0000001712147223 */ /* 0x000fc60000000019 */
[----:B------:R-:W2:Y:S04]  /*15a0*/  LDS R27, [R26+0x7d0] ;  /* 0x0007d0001a1b7984 */ /* 0x000ea80000000800 */
[----:B------:R-:W3:Y:S01]  /*15b0*/  LDS R25, [R26+0x7d8] ;  /* 0x0007d8001a197984 */ /* 0x000ee20000000800 */
[----:B------:R-:W-:-:S03]  /*15c0*/  FFMA R17, R18, R17, R28 ;  /* 0x0000001112117223 */ /* 0x000fc6000000001c */
[----:B------:R-:W4:Y:S04]  /*15d0*/  LDS R22, [R26+0x7dc] ;  /* 0x0007dc001a167984 */ /* 0x000f280000000800 */
[----:B------:R-:W5:Y:S04]  /*15e0*/  LDS R23, [R8+0x50] ;  /* 0x0000500008177984 */ /* 0x000f680000000800 */
[----:B------:R-:W5:Y:S04]  /*15f0*/  LDS R31, [R13+0x190] ;  /* 0x000190000d1f7984 */ /* 0x000f680000000800 */
[----:B------:R-:W5:Y:S04]  /*1600*/  LDS R30, [R13+0x194] ;  /* 0x000194000d1e7984 */ /* 0x000f680000000800 */
[----:B------:R-:W5:Y:S04]  /*1610*/  LDS R29, [R13+0x198] ;  /* 0x000198000d1d7984 */ /* 0x000f680000000800 */
[----:B------:R-:W5:Y:S04]  /*1620*/  LDS R28, [R13+0x19c] ;  /* 0x00019c000d1c7984 */ /* 0x000f680000000800 */
[----:B------:R-:W5:Y:S04]  /*1630*/  LDS R34, [R9+0x54] ;  /* 0x0000540009227984 */ /* 0x000f680000000800 */
[----:B------:R-:W5:Y:S04]  /*1640*/  LDS R33, [R9+0x58] ;  /* 0x0000580009217984 */ /* 0x000f680000000800 */
[----:B------:R-:W5:Y:S04]  /*1650*/  LDS R8, [R9+0x5c] ;  /* 0x00005c0009087984 */ /* 0x000f680000000800 */
[----:B------:R-:W5:Y:S01]  /*1660*/  LDS R37, [R9+0x60] ;  /* 0x0000600009257984 */ /* 0x000f620000000800 */
[C---:B0-----:R-:W-:Y:S01]  /*1670*/  FFMA R3, R18.reuse, R19, R3 ;  /* 0x0000001312037223 */ /* 0x041fe20000000003 */
[----:B-1----:R-:W-:Y:S01]  /*1680*/  FFMA R21, R18, R21, R0 ;  /* 0x0000001512157223 */ /* 0x002fe20000000000 */
[C---:B------:R-:W-:Y:S01]  /*1690*/  FMUL R11, R4.reuse, R11 ;  /* 0x0000000b040b7220 */ /* 0x040fe20000400000 */
[----:B------:R-:W-:-:S03]  /*16a0*/  FMUL R5, R4, R5 ;  /* 0x0000000504057220 */ /* 0x000fc60000400000 */
[C---:B--2---:R-:W-:Y:S01]  /*16b0*/  FFMA R2, R11.reuse, R27, R2 ;  /* 0x0000001b0b027223 */ /* 0x044fe20000000002 */
[C---:B------:R-:W-:Y:S01]  /*16c0*/  FFMA R17, R11.reuse, R24, R17 ;  /* 0x000000180b117223 */ /* 0x040fe20000000011 */
[C---:B---3--:R-:W-:Y:S01]  /*16d0*/  FFMA R20, R11.reuse, R25, R20 ;  /* 0x000000190b147223 */ /* 0x048fe20000000014 */
[C---:B----4-:R-:W-:Y:S01]  /*16e0*/  FFMA R3, R11.reuse, R22, R3 ;  /* 0x000000160b037223 */ /* 0x050fe20000000003 */
[----:B------:R-:W-:Y:S01]  /*16f0*/  FFMA R21, R11, R32, R21 ;  /* 0x000000200b157223 */ /* 0x000fe20000000015 */
[----:B-----5:R-:W-:Y:S01]  /*1700*/  FMUL R4, R4, R23 ;  /* 0x0000001704047220 */ /* 0x020fe20000400000 */
[C---:B------:R-:W-:Y:S02]  /*1710*/  FFMA R31, R5.reuse, R31, R2 ;  /* 0x0000001f051f7223 */ /* 0x040fe40000000002 */
[C---:B------:R-:W-:Y:S01]  /*1720*/  FFMA R36, R5.reuse, R36, R21 ;  /* 0x0000002405247223 */ /* 0x040fe20000000015 */
[C---:B------:R-:W-:Y:S01]  /*1730*/  FFMA R17, R5.reuse, R30, R17 ;  /* 0x0000001e05117223 */ /* 0x040fe20000000011 */
[C---:B------:R-:W-:Y:S01]  /*1740*/  FFMA R20, R5.reuse, R29, R20 ;  /* 0x0000001d05147223 */ /* 0x040fe20000000014 */
[----:B------:R-:W-:Y:S01]  /*1750*/  FFMA R3, R5, R28, R3 ;  /* 0x0000001c05037223 */ /* 0x000fe20000000003 */
[C---:B------:R-:W-:Y:S01]  /*1760*/  FFMA R31, R4.reuse, R35, R31 ;  /* 0x00000023041f7223 */ /* 0x040fe2000000001f */
[C---:B------:R-:W-:Y:S01]  /*1770*/  FFMA R17, R4.reuse, R34, R17 ;  /* 0x0000002204117223 */ /* 0x040fe20000000011 */
[C---:B------:R-:W-:Y:S01]  /*1780*/  FFMA R33, R4.reuse, R33, R20 ;  /* 0x0000002104217223 */ /* 0x040fe20000000014 */
[C---:B------:R-:W-:Y:S01]  /*1790*/  FFMA R8, R4.reuse, R8, R3 ;  /* 0x0000000804087223 */ /* 0x040fe20000000003 */
[----:B------:R-:W-:Y:S01]  /*17a0*/  FFMA R37, R4, R37, R36 ;  /* 0x0000002504257223 */ /* 0x000fe20000000024 */
[----:B------:R-:W-:Y:S01]  /*17b0*/  FADD R17, R17, R16 ;  /* 0x0000001011117221 */ /* 0x000fe20000000000 */
[----:B------:R-:W-:Y:S01]  /*17c0*/  FADD R33, R33, R10 ;  /* 0x0000000a21217221 */ /* 0x000fe20000000000 */
[----:B------:R-:W-:Y:S01]  /*17d0*/  FADD R15, R8, R15 ;  /* 0x0000000f080f7221 */ /* 0x000fe20000000000 */
[----:B------:R-:W-:Y:S01]  /*17e0*/  FADD R31, R31, R14 ;  /* 0x0000000e1f1f7221 */ /* 0x000fe20000000000 */
[----:B------:R-:W-:Y:S01]  /*17f0*/  FADD R37, R37, R12 ;  /* 0x0000000c25257221 */ /* 0x000fe20000000000 */
[----:B------:R-:W-:Y:S04]  /*1800*/  STG.E desc[UR4][R6.64+0x1f4], R17 ;  /* 0x0001f41106007986 */ /* 0x000fe8000c101904 */
[----:B------:R-:W-:Y:S04]  /*1810*/  STG.E desc[UR4][R6.64+0x3e8], R33 ;  /* 0x0003e82106007986 */ /* 0x000fe8000c101904 */
[----:B------:R-:W-:Y:S04]  /*1820*/  STG.E desc[UR4][R6.64+0x5dc], R15 ;  /* 0x0005dc0f06007986 */ /* 0x000fe8000c101904 */
[----:B------:R-:W-:Y:S04]  /*1830*/  STG.E desc[UR4][R6.64], R31 ;  /* 0x0000001f06007986 */ /* 0x000fe8000c101904 */
[----:B------:R-:W-:Y:S01]  /*1840*/  STG.E desc[UR4][R6.64+0x7d0], R37 ;  /* 0x0007d02506007986 */ /* 0x000fe2000c101904 */
[----:B------:R-:W-:Y:S05]  /*1850*/  EXIT ;  /* 0x000000000000794d */ /* 0x000fea0003800000 */
        .weak           $__internal_2_$__cuda_sm20_rcp_rn_f32_slowpath
        .type           $__internal_2_$__cuda_sm20_rcp_rn_f32_slowpath,@function
        .size           $__internal_2_$__cuda_sm20_rcp_rn_f32_slowpath,($__internal_3_$__cuda_sm3x_div_rn_noftz_f32_slowpath - $__internal_2_$__cuda_sm20_rcp_rn_f32_slowpath)
$__internal_2_$__cuda_sm20_rcp_rn_f32_slowpath:
[----:B------:R-:W-:Y:S01]  /*1860*/  SHF.L.U32 R2, R24, 0x1, RZ ;  /* 0x0000000118027819 */ /* 0x000fe200000006ff */
[----:B------:R-:W-:Y:S01]  /*1870*/  BSSY.RECONVERGENT B1, `(.L_x_46) ;  /* 0x0000031000017945 */ /* 0x000fe20003800200 */
[----:B------:R-:W-:Y:S02]  /*1880*/  MOV R0, R24 ;  /* 0x0000001800007202 */ /* 0x000fe40000000f00 */
        /* <DEDUP_REMOVED lines=13> */
.L_x_47:
[----:B------:R-:W-:-:S04]  /*1960*/  IADD3 R3, PT, PT, R2, -0xfd, RZ ;  /* 0xffffff0302037810 */ /* 0x000fc80007ffe0ff */
[----:B------:R-:W-:-:S13]  /*1970*/  ISETP.GT.U32.AND P0, PT, R3, 0x1, PT ;  /* 0x000000010300780c */ /* 0x000fda0003f04070 */
[----:B------:R-:W-:Y:S05]  /*1980*/  @P0 BRA `(.L_x_49) ;  /* 0x0000000000780947 */ /* 0x000fea0003800000 */
[----:B------:R-:W-:Y:S01]  /*1990*/  LOP3.LUT R24, R0, 0x7fffff, RZ, 0xc0, !PT ;  /* 0x007fffff00187812 */ /* 0x000fe200078ec0ff */
[----:B------:R-:W-:-:S03]  /*19a0*/  HFMA2 R32, -RZ, RZ, 0, 1.78813934326171875e-07 ;  /* 0x00000003ff207431 */ /* 0x000fc600000001ff */
        /* <DEDUP_REMOVED lines=14> */
[----:B------:R-:W-:Y:S02]  /*1a90*/  LOP3.LUT P1, RZ, R27, R3, R30, 0xf8, !PT ;  /* 0x000000031bff7212 */ /* 0x000fe4000782f81e */
[C---:B------:R-:W-:Y:S02]  /*1aa0*/  LOP3.LUT P0, RZ, R24.reuse, 0x1, RZ, 0xc0, !PT ;  /* 0x0000000118ff7812 */ /* 0x040fe4000780c0ff */
[----:B------:R-:W-:-:S04]  /*1ab0*/  LOP3.LUT P2, RZ, R24, 0x2, RZ, 0xc0, !PT ;  /* 0x0000000218ff7812 */ /* 0x000fc8000784c0ff */
[----:B------:R-:W-:Y:S02]  /*1ac0*/  PLOP3.LUT P0, PT, P0, P1, P2, 0xe0, 0x0 ;  /* 0x000000000000781c */ /* 0x000fe40000703c20 */
[----:B------:R-:W-:Y:S02]  /*1ad0*/  LOP3.LUT P1, RZ, R0, 0x7fffff, RZ, 0xc0, !PT ;  /* 0x007fffff00ff7812 */ /* 0x000fe4000782c0ff */
[----:B------:R-:W-:-:S04]  /*1ae0*/  SEL R3, RZ, 0x1, !P0 ;  /* 0x00000001ff037807 */ /* 0x000fc80004000000 */
[----:B------:R-:W-:-:S04]  /*1af0*/  IADD3 R3, PT, PT, -R3, RZ, RZ ;  /* 0x000000ff03037210 */ /* 0x000fc80007ffe1ff */
[----:B------:R-:W-:Y:S02]  /*1b00*/  ISETP.GE.AND P0, PT, R3, RZ, PT ;  /* 0x000000ff0300720c */ /* 0x000fe40003f06270 */
[----:B------:R-:W-:-:S04]  /*1b10*/  IADD3 R3, PT, PT, R2, -0xfc, RZ ;  /* 0xffffff0402037810 */ /* 0x000fc80007ffe0ff */
[----:B------:R-:W-:-:S07]  /*1b20*/  SHF.R.U32.HI R3, RZ, R3, R30 ;  /* 0x00000003ff037219 */ /* 0x000fce000001161e */
[----:B------:R-:W-:-:S04]  /*1b30*/  @!P0 IADD3 R3, PT, PT, R3, 0x1, RZ ;  /* 0x0000000103038810 */ /* 0x000fc80007ffe0ff */
[----:B------:R-:W-:-:S04]  /*1b40*/  @!P1 SHF.L.U32 R3, R3, 0x1, RZ ;  /* 0x0000000103039819 */ /* 0x000fc800000006ff */
[----:B------:R-:W-:Y:S01]  /*1b50*/  LOP3.LUT R3, R3, 0x80000000, R0, 0xf8, !PT ;  /* 0x8000000003037812 */ /* 0x000fe200078ef800 */
[----:B------:R-:W-:Y:S06]  /*1b60*/  BRA `(.L_x_48) ;  /* 0x0000000000047947 */ /* 0x000fec0003800000 */
.L_x_49:
[----:B------:R0:W1:Y:S02]  /*1b70*/  MUFU.RCP R3, R0 ;  /* 0x0000000000037308 */ /* 0x0000640000001000 */
.L_x_48:
[----:B------:R-:W-:Y:S05]  /*1b80*/  BSYNC.RECONVERGENT B1 ;  /* 0x0000000000017941 */ /* 0x000fea0003800200 */
.L_x_46:
[----:B01----:R-:W-:Y:S01]  /*1b90*/  MOV R0, R3 ;  /* 0x0000000300007202 */ /* 0x003fe20000000f00 */
[----:B------:R-:W-:Y:S01]  /*1ba0*/  HFMA2 R3, -RZ, RZ, 0, 0 ;  /* 0x00000000ff037431 */ /* 0x000fe200000001ff */
[----:B------:R-:W-:-:S04]  /*1bb0*/  MOV R2, R26 ;  /* 0x0000001a00027202 */ /* 0x000fc80000000f00 */
[----:B------:R-:W-:Y:S05]  /*1bc0*/  RET.REL.NODEC R2 `(_Z12volumerhs_v2ILi5ELi125ELi0ELi0ELi5EEvPfPKfS2_fS2_i) ;  /* 0xffffffe4020c7950 */ /* 0x000fea0003c3ffff */
        .weak           $__internal_3_$__cuda_sm3x_div_rn_noftz_f32_slowpath
        .type           $__internal_3_$__cuda_sm3x_div_rn_noftz_f32_slowpath,@function
        .size           $__internal_3_$__cuda_sm3x_div_rn_noftz_f32_slowpath,(.L_x_65 - $__internal_3_$__cuda_sm3x_div_rn_noftz_f32_slowpath)
$__internal_3_$__cuda_sm3x_div_rn_noftz_f32_slowpath:
[----:B------:R-:W-:Y:S01]  /*1bd0*/  SHF.R.U32.HI R22, RZ, 0x17, R3 ;  /* 0x00000017ff167819 */ /* 0x000fe20000011603 */
[----:B------:R-:W-:Y:S01]  /*1be0*/  BSSY.RECONVERGENT B1, `(.L_x_50) ;  /* 0x0000064000017945 */ /* 0x000fe20003800200 */
[----:B------:R-:W-:Y:S02]  /*1bf0*/  SHF.R.U32.HI R29, RZ, 0x17, R0 ;  /* 0x00000017ff1d7819 */ /* 0x000fe40000011600 */
[----:B------:R-:W-:Y:S02]  /*1c00*/  LOP3.LUT R22, R22, 0xff, RZ, 0xc0, !PT ;  /* 0x000000ff16167812 */ /* 0x000fe400078ec0ff */
[----:B------:R-:W-:Y:S02]  /*1c10*/  LOP3.LUT R29, R29, 0xff, RZ, 0xc0, !PT ;  /* 0x000000ff1d1d7812 */ /* 0x000fe400078ec0ff */
[----:B------:R-:W-:Y:S02]  /*1c20*/  IADD3 R32, PT, PT, R22, -0x1, RZ ;  /* 0xffffffff16207810 */ /* 0x000fe40007ffe0ff */
[----:B------:R-:W-:-:S02]  /*1c30*/  IADD3 R30, PT, PT, R29, -0x1, RZ ;  /* 0xffffffff1d1e7810 */ /* 0x000fc40007ffe0ff */
[----:B------:R-:W-:Y:S02]  /*1c40*/  ISETP.GT.U32.AND P0, PT, R32, 0xfd, PT ;  /* 0x000000fd2000780c */ /* 0x000fe40003f04070 */
[----:B------:R-:W-:Y:S02]  /*1c50*/  MOV R28, R0 ;  /* 0x00000000001c7202 */ /* 0x000fe40000000f00 */
[----:B------:R-:W-:Y:S02]  /*1c60*/  ISETP.GT.U32.OR P0, PT, R30, 0xfd, P0 ;  /* 0x000000fd1e00780c */ /* 0x000fe40000704470 */
[----:B------:R-:W-:-:S11]  /*1c70*/  MOV R31, R3 ;  /* 0x00000003001f7202 */ /* 0x000fd60000000f00 */
        /* <DEDUP_REMOVED lines=25> */
.L_x_51:
[----:B------:R-:W-:Y:S01]  /*1e10*/  LEA R0, R22, 0xc0800000, 0x17 ;  /* 0xc080000016007811 */ /* 0x000fe200078eb8ff */
[----:B------:R-:W-:Y:S03]  /*1e20*/  BSSY.RECONVERGENT B2, `(.L_x_56) ;  /* 0x0000036000027945 */ /* 0x000fe60003800200 */
[----:B------:R-:W-:Y:S02]  /*1e30*/  IADD3 R30, PT, PT, -R0, R31, RZ ;  /* 0x0000001f001e7210 */ /* 0x000fe40007ffe1ff */
[----:B------:R-:W-:Y:S02]  /*1e40*/  IADD3 R31, PT, PT, R29, -0x7f, RZ ;  /* 0xffffff811d1f7810 */ /* 0x000fe40007ffe0ff */
[----:B------:R-:W0:Y:S01]  /*1e50*/  MUFU.RCP R3, R30 ;  /* 0x0000001e00037308 */ /* 0x000e220000001000 */
[----:B------:R-:W-:Y:S02]  /*1e60*/  FADD.FTZ R33, -R30, -RZ ;  /* 0x800000ff1e217221 */ /* 0x000fe40000010100 */
[C---:B------:R-:W-:Y:S01]  /*1e70*/  IMAD R0, R31.reuse, -0x800000, R28 ;  /* 0xff8000001f007824 */ /* 0x040fe200078e021c */
[----:B------:R-:W-:-:S04]  /*1e80*/  IADD3 R31, PT, PT, R31, 0x7f, -R22 ;  /* 0x0000007f1f1f7810 */ /* 0x000fc80007ffe816 */
[----:B------:R-:W-:Y:S01]  /*1e90*/  IADD3 R31, PT, PT, R31, R26, RZ ;  /* 0x0000001a1f1f7210 */ /* 0x000fe20007ffe0ff */
[----:B0-----:R-:W-:-:S04]  /*1ea0*/  FFMA R32, R3, R33, 1 ;  /* 0x3f80000003207423 */ /* 0x001fc80000000021 */
        /* <DEDUP_REMOVED lines=20> */
[C---:B------:R-:W-:Y:S02]  /*1ff0*/  ISETP.NE.AND P2, PT, R30.reuse, RZ, PT ;  /* 0x000000ff1e00720c */ /* 0x040fe40003f45270 */
[----:B------:R-:W-:Y:S02]  /*2000*/  ISETP.NE.AND P1, PT, R30, RZ, PT ;  /* 0x000000ff1e00720c */ /* 0x000fe40003f25270 */
[----:B------:R-:W-:Y:S01]  /*2010*/  LOP3.LUT R26, R22, 0x7fffff, RZ, 0xc0, !PT ;  /* 0x007fffff161a7812 */ /* 0x000fe200078ec0ff */
[CCC-:B------:R-:W-:Y:S01]  /*2020*/  FFMA.RP R22, R3.reuse, R29.reuse, R28.reuse ;  /* 0x0000001d03167223 */ /* 0x1c0fe2000000801c */
[----:B------:R-:W-:Y:S01]  /*2030*/  FFMA.RM R3, R3, R29, R28 ;  /* 0x0000001d03037223 */ /* 0x000fe2000000401c */
[----:B------:R-:W-:Y:S02]  /*2040*/  IADD3 R29, PT, PT, R30, 0x20, RZ ;  /* 0x000000201e1d7810 */ /* 0x000fe40007ffe0ff */
[----:B------:R-:W-:-:S02]  /*2050*/  LOP3.LUT R26, R26, 0x800000, RZ, 0xfc, !PT ;  /* 0x008000001a1a7812 */ /* 0x000fc400078efcff */
        /* <DEDUP_REMOVED lines=14> */
.L_x_58:
[----:B------:R-:W-:-:S04]  /*2140*/  LOP3.LUT R0, R0, 0x80000000, RZ, 0xc0, !PT ;  /* 0x8000000000007812 */ /* 0x000fc800078ec0ff */
[----:B------:R-:W-:Y:S01]  /*2150*/  LOP3.LUT R0, R0, 0x7f800000, RZ, 0xfc, !PT ;  /* 0x7f80000000007812 */ /* 0x000fe200078efcff */
[----:B------:R-:W-:Y:S06]  /*2160*/  BRA `(.L_x_59) ;  /* 0x0000000000047947 */ /* 0x000fec0003800000 */
.L_x_57:
[----:B------:R-:W-:-:S07]  /*2170*/  LEA R0, R31, R0, 0x17 ;  /* 0x000000001f007211 */ /* 0x000fce00078eb8ff */
.L_x_59:
[----:B------:R-:W-:Y:S05]  /*2180*/  BSYNC.RECONVERGENT B2 ;  /* 0x0000000000027941 */ /* 0x000fea0003800200 */
.L_x_56:
[----:B------:R-:W-:Y:S05]  /*2190*/  BRA `(.L_x_60) ;  /* 0x0000000000207947 */ /* 0x000fea0003800000 */
.L_x_55:
[----:B------:R-:W-:-:S04]  /*21a0*/  LOP3.LUT R0, R31, 0x80000000, R28, 0x48, !PT ;  /* 0x800000001f007812 */ /* 0x000fc800078e481c */
[----:B------:R-:W-:Y:S01]  /*21b0*/  LOP3.LUT R0, R0, 0x7f800000, RZ, 0xfc, !PT ;  /* 0x7f80000000007812 */ /* 0x000fe200078efcff */
[----:B------:R-:W-:Y:S06]  /*21c0*/  BRA `(.L_x_60) ;  /* 0x0000000000147947 */ /* 0x000fec0003800000 */
.L_x_54:
[----:B------:R-:W-:Y:S01]  /*21d0*/  LOP3.LUT R0, R31, 0x80000000, R28, 0x48, !PT ;  /* 0x800000001f007812 */ /* 0x000fe200078e481c */
[----:B------:R-:W-:Y:S06]  /*21e0*/  BRA `(.L_x_60) ;  /* 0x00000000000c7947 */ /* 0x000fec0003800000 */
.L_x_53:
[----:B------:R-:W0:Y:S01]  /*21f0*/  MUFU.RSQ R0, -QNAN ;  /* 0xffc0000000007908 */ /* 0x000e220000001400 */
[----:B------:R-:W-:Y:S05]  /*2200*/  BRA `(.L_x_60) ;  /* 0x0000000000047947 */ /* 0x000fea0003800000 */
.L_x_52:
[----:B------:R-:W-:-:S07]  /*2210*/  FADD.FTZ R0, R0, R3 ;  /* 0x0000000300007221 */ /* 0x000fce0000010000 */
.L_x_60:
[----:B------:R-:W-:Y:S05]  /*2220*/  BSYNC.RECONVERGENT B1 ;  /* 0x0000000000017941 */ /* 0x000fea0003800200 */
.L_x_50:
[----:B------:R-:W-:-:S04]  /*2230*/  HFMA2 R3, -RZ, RZ, 0, 0 ;  /* 0x00000000ff037431 */ /* 0x000fc800000001ff */
[----:B0-----:R-:W-:Y:S05]  /*2240*/  RET.REL.NODEC R2 `(_Z12volumerhs_v2ILi5ELi125ELi0ELi0ELi5EEvPfPKfS2_fS2_i) ;  /* 0xffffffdc026c7950 */ /* 0x001fea0003c3ffff */
.L_x_61:
        /* <DEDUP_REMOVED lines=11> */
.L_x_65:


//--------------------- .nv.shared._Z12volumerhs_v3ILi5ELi125ELi0ELi0ELi5EEvPfPKfS2_fS2_i --------------------------
	.section	.nv.shared._Z12volumerhs_v3ILi5ELi125ELi0ELi0ELi5EEvPfPKfS2_fS2_i,"aw",@nobits
	.sectionflags	@""
	.align	4
.nv.shared._Z12volumerhs_v3ILi5ELi125ELi0ELi0ELi5EEvPfPKfS2_fS2_i:
	.zero		2124


//--------------------- .nv.shared.reserved.0     --------------------------
	.section	.nv.shared.reserved.0,"aw",@nobits
	.weak		__nv_reservedSMEM_offset_0_alias
	.size		__nv_reservedSMEM_offset_0_alias, 0, 64
	.other		__nv_reservedSMEM_offset_0_alias,@"STO_CUDA_RESERVED_SHARED STV_DEFAULT"
__nv_reservedSMEM_offset_0_alias:
	.zero		0
	.zero		64


//--------------------- .nv.shared._Z12volumerhs_v2ILi5ELi125ELi0ELi0ELi5EEvPfPKfS2_fS2_i --------------------------
	.section	.nv.shared._Z12volumerhs_v2ILi5ELi125ELi0ELi0ELi5EEvPfPKfS2_fS2_i,"aw",@nobits
	.sectionflags	@""
	.align	4
.nv.shared._Z12volumerhs_v2ILi5ELi125ELi0ELi0ELi5EEvPfPKfS2_fS2_i:
	.zero		8624


//--------------------- .nv.constant0._Z12volumerhs_v3ILi5ELi125ELi0ELi0ELi5EEvPfPKfS2_fS2_i --------------------------
	.section	.nv.constant0._Z12volumerhs_v3ILi5ELi125ELi0ELi0ELi5EEvPfPKfS2_fS2_i,"a",@progbits
	.sectionflags	@""
	.align	4
.nv.constant0._Z12volumerhs_v3ILi5ELi125ELi0ELi0ELi5EEvPfPKfS2_fS2_i:
	.zero		940


//--------------------- .nv.constant0._Z12volumerhs_v2ILi5ELi125ELi0ELi0ELi5EEvPfPKfS2_fS2_i --------------------------
	.section	.nv.constant0._Z12volumerhs_v2ILi5ELi125ELi0ELi0ELi5EEvPfPKfS2_fS2_i,"a",@progbits
	.sectionflags	@""
	.align	4
.nv.constant0._Z12volumerhs_v2ILi5ELi125ELi0ELi0ELi5EEvPfPKfS2_fS2_i:
	.zero		940


//--------------------- SYMBOLS --------------------------

	.type		.nv.reservedSmem.offset0,@object
	.size		.nv.reservedSmem.offset0,0x4
	.type		.nv.reservedSmem.cap,@object
	.size		.nv.reservedSmem.cap,0x4
